//
// Generated by NVIDIA NVVM Compiler
//
// Compiler Build ID: CL-36424714
// Cuda compilation tools, release 13.0, V13.0.88
// Based on NVVM 20.0.0
//

.version 9.0
.target sm_100
.address_size 64

	// .globl	_Z32matrixMultiplyCoarse2dVectorizedPfS_S_iii
.extern .func __assertfail
(
	.param .b64 __assertfail_param_0,
	.param .b64 __assertfail_param_1,
	.param .b32 __assertfail_param_2,
	.param .b64 __assertfail_param_3,
	.param .b64 __assertfail_param_4
)
;
.global .align 1 .b8 __unnamed_1[80] = {118, 111, 105, 100, 32, 109, 97, 116, 114, 105, 120, 77, 117, 108, 116, 105, 112, 108, 121, 67, 111, 97, 114, 115, 101, 50, 100, 86, 101, 99, 116, 111, 114, 105, 122, 101, 100, 40, 102, 108, 111, 97, 116, 32, 42, 44, 32, 102, 108, 111, 97, 116, 32, 42, 44, 32, 102, 108, 111, 97, 116, 32, 42, 44, 32, 105, 110, 116, 44, 32, 105, 110, 116, 44, 32, 105, 110, 116, 41};
// _ZZ32matrixMultiplyCoarse2dVectorizedPfS_S_iiiE4sh_A has been demoted
// _ZZ32matrixMultiplyCoarse2dVectorizedPfS_S_iiiE4sh_B has been demoted
.global .align 1 .b8 $str[15] = {114, 111, 119, 115, 67, 32, 37, 32, 52, 32, 61, 61, 32, 48};
.global .align 1 .b8 $str$1[27] = {47, 116, 109, 112, 47, 115, 97, 115, 115, 95, 99, 117, 95, 49, 122, 53, 101, 120, 119, 57, 103, 47, 107, 46, 99, 117};
.global .align 1 .b8 $str$2[15] = {99, 111, 108, 115, 67, 32, 37, 32, 52, 32, 61, 61, 32, 48};
.global .align 1 .b8 $str$3[15] = {99, 111, 108, 115, 65, 32, 37, 32, 52, 32, 61, 61, 32, 48};

.visible .entry _Z32matrixMultiplyCoarse2dVectorizedPfS_S_iii(
	.param .u64 .ptr .align 1 _Z32matrixMultiplyCoarse2dVectorizedPfS_S_iii_param_0,
	.param .u64 .ptr .align 1 _Z32matrixMultiplyCoarse2dVectorizedPfS_S_iii_param_1,
	.param .u64 .ptr .align 1 _Z32matrixMultiplyCoarse2dVectorizedPfS_S_iii_param_2,
	.param .u32 _Z32matrixMultiplyCoarse2dVectorizedPfS_S_iii_param_3,
	.param .u32 _Z32matrixMultiplyCoarse2dVectorizedPfS_S_iii_param_4,
	.param .u32 _Z32matrixMultiplyCoarse2dVectorizedPfS_S_iii_param_5
)
{
	.reg .pred 	%p<211>;
	.reg .b16 	%rs<3>;
	.reg .b32 	%r<350>;
	.reg .b32 	%f<614>;
	.reg .b64 	%rd<97>;
	// demoted variable
	.shared .align 4 .b8 _ZZ32matrixMultiplyCoarse2dVectorizedPfS_S_iiiE4sh_A[8192];
	// demoted variable
	.shared .align 4 .b8 _ZZ32matrixMultiplyCoarse2dVectorizedPfS_S_iiiE4sh_B[8192];
	ld.param.u32 	%r32, [_Z32matrixMultiplyCoarse2dVectorizedPfS_S_iii_param_3];
	and.b32  	%r35, %r32, 3;
	setp.eq.s32 	%p1, %r35, 0;
	@%p1 bra 	$L__BB0_2;
	mov.u64 	%rd14, $str;
	cvta.global.u64 	%rd15, %rd14;
	mov.u64 	%rd16, $str$1;
	cvta.global.u64 	%rd17, %rd16;
	mov.u64 	%rd18, __unnamed_1;
	cvta.global.u64 	%rd19, %rd18;
	{ // callseq 0, 0
	.param .b64 param0;
	st.param.b64 	[param0], %rd15;
	.param .b64 param1;
	st.param.b64 	[param1], %rd17;
	.param .b32 param2;
	st.param.b32 	[param2], 32;
	.param .b64 param3;
	st.param.b64 	[param3], %rd19;
	.param .b64 param4;
	st.param.b64 	[param4], 1;
	call.uni 
	__assertfail, 
	(
	param0, 
	param1, 
	param2, 
	param3, 
	param4
	);
	} // callseq 0
$L__BB0_2:
	ld.param.u32 	%r279, [_Z32matrixMultiplyCoarse2dVectorizedPfS_S_iii_param_5];
	and.b32  	%r36, %r279, 3;
	setp.eq.s32 	%p2, %r36, 0;
	@%p2 bra 	$L__BB0_4;
	mov.u64 	%rd20, $str$2;
	cvta.global.u64 	%rd21, %rd20;
	mov.u64 	%rd22, $str$1;
	cvta.global.u64 	%rd23, %rd22;
	mov.u64 	%rd24, __unnamed_1;
	cvta.global.u64 	%rd25, %rd24;
	{ // callseq 1, 0
	.param .b64 param0;
	st.param.b64 	[param0], %rd21;
	.param .b64 param1;
	st.param.b64 	[param1], %rd23;
	.param .b32 param2;
	st.param.b32 	[param2], 33;
	.param .b64 param3;
	st.param.b64 	[param3], %rd25;
	.param .b64 param4;
	st.param.b64 	[param4], 1;
	call.uni 
	__assertfail, 
	(
	param0, 
	param1, 
	param2, 
	param3, 
	param4
	);
	} // callseq 1
$L__BB0_4:
	ld.param.u32 	%r271, [_Z32matrixMultiplyCoarse2dVectorizedPfS_S_iii_param_4];
	and.b32  	%r37, %r271, 3;
	setp.eq.s32 	%p3, %r37, 0;
	@%p3 bra 	$L__BB0_6;
	mov.u64 	%rd26, $str$3;
	cvta.global.u64 	%rd27, %rd26;
	mov.u64 	%rd28, $str$1;
	cvta.global.u64 	%rd29, %rd28;
	mov.u64 	%rd30, __unnamed_1;
	cvta.global.u64 	%rd31, %rd30;
	{ // callseq 2, 0
	.param .b64 param0;
	st.param.b64 	[param0], %rd27;
	.param .b64 param1;
	st.param.b64 	[param1], %rd29;
	.param .b32 param2;
	st.param.b32 	[param2], 34;
	.param .b64 param3;
	st.param.b64 	[param3], %rd31;
	.param .b64 param4;
	st.param.b64 	[param4], 1;
	call.uni 
	__assertfail, 
	(
	param0, 
	param1, 
	param2, 
	param3, 
	param4
	);
	} // callseq 2
$L__BB0_6:
	ld.param.u32 	%r272, [_Z32matrixMultiplyCoarse2dVectorizedPfS_S_iii_param_4];
	cvt.rn.f32.s32 	%f258, %r272;
	mul.f32 	%f259, %f258, 0f3D800000;
	cvt.rpi.f32.f32 	%f260, %f259;
	cvt.rzi.s32.f32 	%r1, %f260;
	setp.lt.s32 	%p4, %r1, 1;
	mov.f32 	%f422, 0f00000000;
	mov.f32 	%f423, %f422;
	mov.f32 	%f424, %f422;
	mov.f32 	%f425, %f422;
	mov.f32 	%f426, %f422;
	mov.f32 	%f427, %f422;
	mov.f32 	%f428, %f422;
	mov.f32 	%f429, %f422;
	mov.f32 	%f430, %f422;
	mov.f32 	%f431, %f422;
	mov.f32 	%f432, %f422;
	mov.f32 	%f433, %f422;
	mov.f32 	%f434, %f422;
	mov.f32 	%f435, %f422;
	mov.f32 	%f436, %f422;
	mov.f32 	%f437, %f422;
	mov.f32 	%f438, %f422;
	mov.f32 	%f439, %f422;
	mov.f32 	%f440, %f422;
	mov.f32 	%f441, %f422;
	mov.f32 	%f442, %f422;
	mov.f32 	%f443, %f422;
	mov.f32 	%f444, %f422;
	mov.f32 	%f445, %f422;
	mov.f32 	%f446, %f422;
	mov.f32 	%f447, %f422;
	mov.f32 	%f448, %f422;
	mov.f32 	%f449, %f422;
	mov.f32 	%f450, %f422;
	mov.f32 	%f451, %f422;
	mov.f32 	%f452, %f422;
	mov.f32 	%f453, %f422;
	mov.f32 	%f454, %f422;
	mov.f32 	%f455, %f422;
	mov.f32 	%f456, %f422;
	mov.f32 	%f457, %f422;
	mov.f32 	%f458, %f422;
	mov.f32 	%f459, %f422;
	mov.f32 	%f460, %f422;
	mov.f32 	%f461, %f422;
	mov.f32 	%f462, %f422;
	mov.f32 	%f463, %f422;
	mov.f32 	%f464, %f422;
	mov.f32 	%f465, %f422;
	mov.f32 	%f466, %f422;
	mov.f32 	%f467, %f422;
	mov.f32 	%f468, %f422;
	mov.f32 	%f469, %f422;
	mov.f32 	%f470, %f422;
	mov.f32 	%f471, %f422;
	mov.f32 	%f472, %f422;
	mov.f32 	%f473, %f422;
	mov.f32 	%f474, %f422;
	mov.f32 	%f475, %f422;
	mov.f32 	%f476, %f422;
	mov.f32 	%f477, %f422;
	mov.f32 	%f478, %f422;
	mov.f32 	%f479, %f422;
	mov.f32 	%f480, %f422;
	mov.f32 	%f481, %f422;
	mov.f32 	%f482, %f422;
	mov.f32 	%f483, %f422;
	mov.f32 	%f484, %f422;
	mov.f32 	%f485, %f422;
	@%p4 bra 	$L__BB0_23;
	mov.b32 	%r348, 0;
	mov.f32 	%f422, 0f00000000;
	mov.u32 	%r39, %tid.x;
	shr.u32 	%r40, %r39, 2;
	mov.u32 	%r41, %ctaid.y;
	shl.b32 	%r42, %r41, 7;
	add.s32 	%r43, %r40, %r42;
	shl.b32 	%r45, %r39, 2;
	and.b32  	%r46, %r45, 12;
	shl.b32 	%r67, %r39, 11;
	and.b32  	%r68, %r67, 6144;
$L__BB0_8:
	ld.param.u32 	%r273, [_Z32matrixMultiplyCoarse2dVectorizedPfS_S_iii_param_4];
	ld.param.u32 	%r205, [_Z32matrixMultiplyCoarse2dVectorizedPfS_S_iii_param_3];
	setp.lt.s32 	%p5, %r43, %r205;
	shl.b32 	%r44, %r348, 4;
	or.b32  	%r47, %r44, %r46;
	setp.lt.s32 	%p6, %r47, %r273;
	and.pred  	%p7, %p5, %p6;
	@%p7 bra 	$L__BB0_9;
	bra.uni 	$L__BB0_10;
$L__BB0_9:
	ld.param.u32 	%r274, [_Z32matrixMultiplyCoarse2dVectorizedPfS_S_iii_param_4];
	ld.param.u64 	%rd88, [_Z32matrixMultiplyCoarse2dVectorizedPfS_S_iii_param_0];
	mad.lo.s32 	%r66, %r43, %r274, %r47;
	cvta.to.global.u64 	%rd32, %rd88;
	mul.wide.s32 	%rd33, %r66, 4;
	add.s64 	%rd34, %rd32, %rd33;
	ld.global.v4.f32 	{%f262, %f263, %f264, %f265}, [%rd34];
	mov.u32 	%r69, _ZZ32matrixMultiplyCoarse2dVectorizedPfS_S_iiiE4sh_A;
	add.s32 	%r70, %r69, %r68;
	and.b32  	%r71, %r39, 1020;
	add.s32 	%r72, %r70, %r71;
	st.shared.f32 	[%r72], %f262;
	st.shared.f32 	[%r72+512], %f263;
	st.shared.f32 	[%r72+1024], %f264;
	st.shared.f32 	[%r72+1536], %f265;
	bra.uni 	$L__BB0_11;
$L__BB0_10:
	mov.u32 	%r49, %tid.x;
	shl.b32 	%r50, %r49, 11;
	and.b32  	%r51, %r50, 6144;
	mov.u32 	%r52, _ZZ32matrixMultiplyCoarse2dVectorizedPfS_S_iiiE4sh_A;
	add.s32 	%r53, %r52, %r51;
	and.b32  	%r54, %r49, 1020;
	add.s32 	%r55, %r53, %r54;
	mov.b32 	%r56, 0;
	st.shared.u32 	[%r55], %r56;
	st.shared.u32 	[%r55+512], %r56;
	st.shared.u32 	[%r55+1024], %r56;
	st.shared.u32 	[%r55+1536], %r56;
$L__BB0_11:
	ld.param.u32 	%r275, [_Z32matrixMultiplyCoarse2dVectorizedPfS_S_iii_param_4];
	ld.param.u32 	%r206, [_Z32matrixMultiplyCoarse2dVectorizedPfS_S_iii_param_3];
	mov.u32 	%r6, %tid.x;
	shl.b32 	%r74, %r6, 2;
	and.b32  	%r75, %r74, 12;
	or.b32  	%r76, %r44, %r75;
	setp.lt.s32 	%p8, %r76, %r275;
	shr.u32 	%r78, %r6, 2;
	mov.u32 	%r79, %ctaid.y;
	shl.b32 	%r80, %r79, 7;
	add.s32 	%r81, %r78, %r80;
	add.s32 	%r82, %r81, 64;
	setp.lt.s32 	%p9, %r82, %r206;
	and.pred  	%p10, %p9, %p8;
	@%p10 bra 	$L__BB0_13;
	shl.b32 	%r83, %r6, 11;
	and.b32  	%r84, %r83, 6144;
	mov.u32 	%r85, _ZZ32matrixMultiplyCoarse2dVectorizedPfS_S_iiiE4sh_A;
	add.s32 	%r86, %r85, %r84;
	and.b32  	%r87, %r6, 1020;
	add.s32 	%r88, %r86, %r87;
	mov.b32 	%r89, 0;
	st.shared.u32 	[%r88+256], %r89;
	st.shared.u32 	[%r88+768], %r89;
	st.shared.u32 	[%r88+1280], %r89;
	st.shared.u32 	[%r88+1792], %r89;
	bra.uni 	$L__BB0_14;
$L__BB0_13:
	ld.param.u32 	%r276, [_Z32matrixMultiplyCoarse2dVectorizedPfS_S_iii_param_4];
	ld.param.u64 	%rd89, [_Z32matrixMultiplyCoarse2dVectorizedPfS_S_iii_param_0];
	shl.b32 	%r90, %r276, 6;
	shr.u32 	%r92, %r6, 2;
	mov.u32 	%r93, %ctaid.y;
	shl.b32 	%r94, %r93, 7;
	add.s32 	%r95, %r92, %r94;
	mad.lo.s32 	%r96, %r95, %r276, %r90;
	shl.b32 	%r97, %r348, 4;
	shl.b32 	%r98, %r6, 2;
	and.b32  	%r99, %r98, 12;
	or.b32  	%r100, %r97, %r99;
	add.s32 	%r101, %r96, %r100;
	cvta.to.global.u64 	%rd35, %rd89;
	mul.wide.s32 	%rd36, %r101, 4;
	add.s64 	%rd37, %rd35, %rd36;
	ld.global.v4.f32 	{%f266, %f267, %f268, %f269}, [%rd37];
	shl.b32 	%r102, %r6, 11;
	and.b32  	%r103, %r102, 6144;
	mov.u32 	%r104, _ZZ32matrixMultiplyCoarse2dVectorizedPfS_S_iiiE4sh_A;
	add.s32 	%r105, %r104, %r103;
	and.b32  	%r106, %r6, 1020;
	add.s32 	%r107, %r105, %r106;
	st.shared.f32 	[%r107+256], %f266;
	st.shared.f32 	[%r107+768], %f267;
	st.shared.f32 	[%r107+1280], %f268;
	st.shared.f32 	[%r107+1792], %f269;
$L__BB0_14:
	ld.param.u32 	%r280, [_Z32matrixMultiplyCoarse2dVectorizedPfS_S_iii_param_5];
	ld.param.u32 	%r277, [_Z32matrixMultiplyCoarse2dVectorizedPfS_S_iii_param_4];
	and.b32  	%r110, %r74, 124;
	mov.u32 	%r111, %ctaid.x;
	shl.b32 	%r112, %r111, 7;
	or.b32  	%r113, %r110, %r112;
	setp.ge.s32 	%p11, %r113, %r280;
	shr.u32 	%r115, %r6, 5;
	shl.b32 	%r116, %r348, 4;
	add.s32 	%r117, %r116, %r115;
	setp.ge.s32 	%p12, %r117, %r277;
	or.pred  	%p13, %p12, %p11;
	@%p13 bra 	$L__BB0_16;
	ld.param.u32 	%r281, [_Z32matrixMultiplyCoarse2dVectorizedPfS_S_iii_param_5];
	ld.param.u64 	%rd90, [_Z32matrixMultiplyCoarse2dVectorizedPfS_S_iii_param_1];
	shl.b32 	%r126, %r348, 4;
	shr.u32 	%r128, %r6, 5;
	add.s32 	%r129, %r126, %r128;
	shl.b32 	%r130, %r6, 2;
	and.b32  	%r131, %r130, 124;
	mov.u32 	%r132, %ctaid.x;
	shl.b32 	%r133, %r132, 7;
	or.b32  	%r134, %r131, %r133;
	mad.lo.s32 	%r135, %r129, %r281, %r134;
	cvta.to.global.u64 	%rd38, %rd90;
	mul.wide.s32 	%rd39, %r135, 4;
	add.s64 	%rd40, %rd38, %rd39;
	ld.global.v4.f32 	{%f270, %f271, %f272, %f273}, [%rd40];
	shl.b32 	%r136, %r128, 9;
	mov.u32 	%r137, _ZZ32matrixMultiplyCoarse2dVectorizedPfS_S_iiiE4sh_B;
	add.s32 	%r138, %r137, %r136;
	shl.b32 	%r139, %r6, 4;
	and.b32  	%r140, %r139, 496;
	add.s32 	%r141, %r138, %r140;
	st.shared.f32 	[%r141], %f270;
	st.shared.f32 	[%r141+4], %f271;
	st.shared.f32 	[%r141+8], %f272;
	st.shared.f32 	[%r141+12], %f273;
	bra.uni 	$L__BB0_17;
$L__BB0_16:
	shl.b32 	%r119, %r6, 4;
	and.b32  	%r120, %r119, 15872;
	mov.u32 	%r121, _ZZ32matrixMultiplyCoarse2dVectorizedPfS_S_iiiE4sh_B;
	add.s32 	%r122, %r121, %r120;
	and.b32  	%r123, %r119, 496;
	add.s32 	%r124, %r122, %r123;
	mov.b32 	%r125, 0;
	st.shared.u32 	[%r124], %r125;
	st.shared.u32 	[%r124+4], %r125;
	st.shared.u32 	[%r124+8], %r125;
	st.shared.u32 	[%r124+12], %r125;
$L__BB0_17:
	ld.param.u32 	%r282, [_Z32matrixMultiplyCoarse2dVectorizedPfS_S_iii_param_5];
	ld.param.u32 	%r278, [_Z32matrixMultiplyCoarse2dVectorizedPfS_S_iii_param_4];
	shl.b32 	%r142, %r6, 2;
	and.b32  	%r143, %r142, 124;
	mov.u32 	%r144, %ctaid.x;
	shl.b32 	%r145, %r144, 7;
	or.b32  	%r146, %r143, %r145;
	setp.lt.s32 	%p14, %r146, %r282;
	shl.b32 	%r148, %r348, 4;
	shr.u32 	%r149, %r6, 5;
	add.s32 	%r150, %r148, %r149;
	add.s32 	%r151, %r150, 8;
	setp.lt.s32 	%p15, %r151, %r278;
	and.pred  	%p16, %p15, %p14;
	@%p16 bra 	$L__BB0_19;
	shl.b32 	%r152, %r6, 4;
	and.b32  	%r153, %r152, 15872;
	mov.u32 	%r154, _ZZ32matrixMultiplyCoarse2dVectorizedPfS_S_iiiE4sh_B;
	add.s32 	%r155, %r154, %r153;
	and.b32  	%r156, %r152, 496;
	add.s32 	%r157, %r155, %r156;
	mov.b32 	%r158, 0;
	st.shared.u32 	[%r157+4096], %r158;
	st.shared.u32 	[%r157+4100], %r158;
	st.shared.u32 	[%r157+4104], %r158;
	st.shared.u32 	[%r157+4108], %r158;
	bra.uni 	$L__BB0_20;
$L__BB0_19:
	ld.param.u32 	%r283, [_Z32matrixMultiplyCoarse2dVectorizedPfS_S_iii_param_5];
	ld.param.u64 	%rd91, [_Z32matrixMultiplyCoarse2dVectorizedPfS_S_iii_param_1];
	mov.u32 	%r160, %tid.x;
	shr.u32 	%r161, %r160, 5;
	add.s32 	%r162, %r148, %r161;
	add.s32 	%r163, %r162, 8;
	shl.b32 	%r164, %r160, 2;
	and.b32  	%r165, %r164, 124;
	mov.u32 	%r166, %ctaid.x;
	shl.b32 	%r167, %r166, 7;
	or.b32  	%r168, %r165, %r167;
	mad.lo.s32 	%r169, %r163, %r283, %r168;
	cvta.to.global.u64 	%rd41, %rd91;
	mul.wide.s32 	%rd42, %r169, 4;
	add.s64 	%rd43, %rd41, %rd42;
	ld.global.v4.f32 	{%f274, %f275, %f276, %f277}, [%rd43];
	shl.b32 	%r170, %r161, 9;
	mov.u32 	%r171, _ZZ32matrixMultiplyCoarse2dVectorizedPfS_S_iiiE4sh_B;
	add.s32 	%r172, %r171, %r170;
	shl.b32 	%r173, %r160, 4;
	and.b32  	%r174, %r173, 496;
	add.s32 	%r175, %r172, %r174;
	st.shared.f32 	[%r175+4096], %f274;
	st.shared.f32 	[%r175+4100], %f275;
	st.shared.f32 	[%r175+4104], %f276;
	st.shared.f32 	[%r175+4108], %f277;
$L__BB0_20:
	bar.sync 	0;
	mov.b32 	%r349, 16;
$L__BB0_21:
	mov.u32 	%r177, %tid.x;
	shl.b32 	%r178, %r177, 1;
	and.b32  	%r179, %r178, 2016;
	mov.u32 	%r180, _ZZ32matrixMultiplyCoarse2dVectorizedPfS_S_iiiE4sh_A;
	add.s32 	%r181, %r180, %r179;
	add.s32 	%r182, %r181, %r349;
	ld.shared.f32 	%f278, [%r182+-16];
	ld.shared.f32 	%f279, [%r182+-12];
	ld.shared.f32 	%f280, [%r182+-8];
	ld.shared.f32 	%f281, [%r182+-4];
	ld.shared.f32 	%f282, [%r182];
	ld.shared.f32 	%f283, [%r182+4];
	ld.shared.f32 	%f284, [%r182+8];
	ld.shared.f32 	%f285, [%r182+12];
	cvt.u16.u32 	%rs1, %r177;
	and.b16  	%rs2, %rs1, 15;
	mul.wide.u16 	%r183, %rs2, 32;
	mov.u32 	%r184, _ZZ32matrixMultiplyCoarse2dVectorizedPfS_S_iiiE4sh_B;
	add.s32 	%r185, %r184, %r183;
	add.s32 	%r186, %r185, %r349;
	ld.shared.f32 	%f286, [%r186+-16];
	ld.shared.f32 	%f287, [%r186+-12];
	ld.shared.f32 	%f288, [%r186+-8];
	ld.shared.f32 	%f289, [%r186+-4];
	ld.shared.f32 	%f290, [%r186];
	ld.shared.f32 	%f291, [%r186+4];
	ld.shared.f32 	%f292, [%r186+8];
	ld.shared.f32 	%f293, [%r186+12];
	fma.rn.f32 	%f485, %f278, %f286, %f485;
	fma.rn.f32 	%f484, %f278, %f287, %f484;
	fma.rn.f32 	%f483, %f278, %f288, %f483;
	fma.rn.f32 	%f482, %f278, %f289, %f482;
	fma.rn.f32 	%f481, %f278, %f290, %f481;
	fma.rn.f32 	%f480, %f278, %f291, %f480;
	fma.rn.f32 	%f479, %f278, %f292, %f479;
	fma.rn.f32 	%f478, %f278, %f293, %f478;
	fma.rn.f32 	%f477, %f279, %f286, %f477;
	fma.rn.f32 	%f476, %f279, %f287, %f476;
	fma.rn.f32 	%f475, %f279, %f288, %f475;
	fma.rn.f32 	%f474, %f279, %f289, %f474;
	fma.rn.f32 	%f473, %f279, %f290, %f473;
	fma.rn.f32 	%f472, %f279, %f291, %f472;
	fma.rn.f32 	%f471, %f279, %f292, %f471;
	fma.rn.f32 	%f470, %f279, %f293, %f470;
	fma.rn.f32 	%f469, %f280, %f286, %f469;
	fma.rn.f32 	%f468, %f280, %f287, %f468;
	fma.rn.f32 	%f467, %f280, %f288, %f467;
	fma.rn.f32 	%f466, %f280, %f289, %f466;
	fma.rn.f32 	%f465, %f280, %f290, %f465;
	fma.rn.f32 	%f464, %f280, %f291, %f464;
	fma.rn.f32 	%f463, %f280, %f292, %f463;
	fma.rn.f32 	%f462, %f280, %f293, %f462;
	fma.rn.f32 	%f461, %f281, %f286, %f461;
	fma.rn.f32 	%f460, %f281, %f287, %f460;
	fma.rn.f32 	%f459, %f281, %f288, %f459;
	fma.rn.f32 	%f458, %f281, %f289, %f458;
	fma.rn.f32 	%f457, %f281, %f290, %f457;
	fma.rn.f32 	%f456, %f281, %f291, %f456;
	fma.rn.f32 	%f455, %f281, %f292, %f455;
	fma.rn.f32 	%f454, %f281, %f293, %f454;
	fma.rn.f32 	%f453, %f282, %f286, %f453;
	fma.rn.f32 	%f452, %f282, %f287, %f452;
	fma.rn.f32 	%f451, %f282, %f288, %f451;
	fma.rn.f32 	%f450, %f282, %f289, %f450;
	fma.rn.f32 	%f449, %f282, %f290, %f449;
	fma.rn.f32 	%f448, %f282, %f291, %f448;
	fma.rn.f32 	%f447, %f282, %f292, %f447;
	fma.rn.f32 	%f446, %f282, %f293, %f446;
	fma.rn.f32 	%f445, %f283, %f286, %f445;
	fma.rn.f32 	%f444, %f283, %f287, %f444;
	fma.rn.f32 	%f443, %f283, %f288, %f443;
	fma.rn.f32 	%f442, %f283, %f289, %f442;
	fma.rn.f32 	%f441, %f283, %f290, %f441;
	fma.rn.f32 	%f440, %f283, %f291, %f440;
	fma.rn.f32 	%f439, %f283, %f292, %f439;
	fma.rn.f32 	%f438, %f283, %f293, %f438;
	fma.rn.f32 	%f437, %f284, %f286, %f437;
	fma.rn.f32 	%f436, %f284, %f287, %f436;
	fma.rn.f32 	%f435, %f284, %f288, %f435;
	fma.rn.f32 	%f434, %f284, %f289, %f434;
	fma.rn.f32 	%f433, %f284, %f290, %f433;
	fma.rn.f32 	%f432, %f284, %f291, %f432;
	fma.rn.f32 	%f431, %f284, %f292, %f431;
	fma.rn.f32 	%f430, %f284, %f293, %f430;
	fma.rn.f32 	%f429, %f285, %f286, %f429;
	fma.rn.f32 	%f428, %f285, %f287, %f428;
	fma.rn.f32 	%f427, %f285, %f288, %f427;
	fma.rn.f32 	%f426, %f285, %f289, %f426;
	fma.rn.f32 	%f425, %f285, %f290, %f425;
	fma.rn.f32 	%f424, %f285, %f291, %f424;
	fma.rn.f32 	%f423, %f285, %f292, %f423;
	fma.rn.f32 	%f422, %f285, %f293, %f422;
	add.s32 	%r349, %r349, 512;
	setp.ne.s32 	%p17, %r349, 8208;
	@%p17 bra 	$L__BB0_21;
	bar.sync 	0;
	add.s32 	%r348, %r348, 1;
	setp.eq.s32 	%p18, %r348, %r1;
	@%p18 bra 	$L__BB0_23;
	bra.uni 	$L__BB0_8;
$L__BB0_23:
	ld.param.u32 	%r284, [_Z32matrixMultiplyCoarse2dVectorizedPfS_S_iii_param_5];
	ld.param.u32 	%r207, [_Z32matrixMultiplyCoarse2dVectorizedPfS_S_iii_param_3];
	mov.u32 	%r187, %ctaid.y;
	shl.b32 	%r188, %r187, 7;
	mov.u32 	%r189, %tid.x;
	shr.u32 	%r190, %r189, 1;
	and.b32  	%r191, %r190, 504;
	add.s32 	%r3, %r191, %r188;
	mov.u32 	%r192, %ctaid.x;
	shl.b32 	%r193, %r192, 7;
	shl.b32 	%r194, %r189, 3;
	and.b32  	%r195, %r194, 120;
	or.b32  	%r196, %r195, %r193;
	setp.lt.s32 	%p19, %r3, %r207;
	mul.lo.s32 	%r5, %r3, %r284;
	setp.lt.s32 	%p20, %r196, %r284;
	and.pred  	%p21, %p19, %p20;
	@%p21 bra 	$L__BB0_24;
	bra.uni 	$L__BB0_25;
$L__BB0_24:
	ld.param.u64 	%rd92, [_Z32matrixMultiplyCoarse2dVectorizedPfS_S_iii_param_2];
	add.s32 	%r197, %r196, %r5;
	cvta.to.global.u64 	%rd44, %rd92;
	mul.wide.s32 	%rd45, %r197, 4;
	add.s64 	%rd46, %rd44, %rd45;
	ld.global.f32 	%f294, [%rd46];
	fma.rn.f32 	%f295, %f294, 0f00000000, %f485;
	st.global.f32 	[%rd46], %f295;
$L__BB0_25:
	ld.param.u32 	%r285, [_Z32matrixMultiplyCoarse2dVectorizedPfS_S_iii_param_5];
	ld.param.u32 	%r208, [_Z32matrixMultiplyCoarse2dVectorizedPfS_S_iii_param_3];
	ld.param.u64 	%rd93, [_Z32matrixMultiplyCoarse2dVectorizedPfS_S_iii_param_2];
	setp.ge.s32 	%p22, %r3, %r208;
	add.s32 	%r11, %r196, 1;
	setp.ge.s32 	%p23, %r11, %r285;
	cvt.s64.s32 	%rd47, %r5;
	cvt.u64.u32 	%rd1, %r196;
	add.s64 	%rd48, %rd1, %rd47;
	cvta.to.global.u64 	%rd49, %rd93;
	shl.b64 	%rd50, %rd48, 2;
	add.s64 	%rd2, %rd49, %rd50;
	or.pred  	%p24, %p22, %p23;
	@%p24 bra 	$L__BB0_27;
	ld.global.f32 	%f296, [%rd2+4];
	fma.rn.f32 	%f297, %f296, 0f00000000, %f484;
	st.global.f32 	[%rd2+4], %f297;
$L__BB0_27:
	ld.param.u32 	%r286, [_Z32matrixMultiplyCoarse2dVectorizedPfS_S_iii_param_5];
	ld.param.u32 	%r209, [_Z32matrixMultiplyCoarse2dVectorizedPfS_S_iii_param_3];
	setp.ge.s32 	%p25, %r3, %r209;
	add.s32 	%r12, %r196, 2;
	setp.ge.s32 	%p26, %r12, %r286;
	or.pred  	%p27, %p25, %p26;
	@%p27 bra 	$L__BB0_29;
	ld.global.f32 	%f298, [%rd2+8];
	fma.rn.f32 	%f299, %f298, 0f00000000, %f483;
	st.global.f32 	[%rd2+8], %f299;
$L__BB0_29:
	ld.param.u32 	%r287, [_Z32matrixMultiplyCoarse2dVectorizedPfS_S_iii_param_5];
	ld.param.u32 	%r210, [_Z32matrixMultiplyCoarse2dVectorizedPfS_S_iii_param_3];
	setp.ge.s32 	%p28, %r3, %r210;
	add.s32 	%r13, %r196, 3;
	setp.ge.s32 	%p29, %r13, %r287;
	or.pred  	%p30, %p28, %p29;
	@%p30 bra 	$L__BB0_31;
	ld.global.f32 	%f300, [%rd2+12];
	fma.rn.f32 	%f301, %f300, 0f00000000, %f482;
	st.global.f32 	[%rd2+12], %f301;
$L__BB0_31:
	ld.param.u32 	%r288, [_Z32matrixMultiplyCoarse2dVectorizedPfS_S_iii_param_5];
	ld.param.u32 	%r211, [_Z32matrixMultiplyCoarse2dVectorizedPfS_S_iii_param_3];
	setp.ge.s32 	%p31, %r3, %r211;
	add.s32 	%r14, %r196, 4;
	setp.ge.s32 	%p32, %r14, %r288;
	or.pred  	%p33, %p31, %p32;
	@%p33 bra 	$L__BB0_33;
	ld.global.f32 	%f302, [%rd2+16];
	fma.rn.f32 	%f303, %f302, 0f00000000, %f481;
	st.global.f32 	[%rd2+16], %f303;
$L__BB0_33:
	ld.param.u32 	%r289, [_Z32matrixMultiplyCoarse2dVectorizedPfS_S_iii_param_5];
	ld.param.u32 	%r212, [_Z32matrixMultiplyCoarse2dVectorizedPfS_S_iii_param_3];
	setp.ge.s32 	%p34, %r3, %r212;
	add.s32 	%r15, %r196, 5;
	setp.ge.s32 	%p35, %r15, %r289;
	or.pred  	%p36, %p34, %p35;
	@%p36 bra 	$L__BB0_35;
	ld.global.f32 	%f304, [%rd2+20];
	fma.rn.f32 	%f305, %f304, 0f00000000, %f480;
	st.global.f32 	[%rd2+20], %f305;
$L__BB0_35:
	ld.param.u32 	%r290, [_Z32matrixMultiplyCoarse2dVectorizedPfS_S_iii_param_5];
	ld.param.u32 	%r213, [_Z32matrixMultiplyCoarse2dVectorizedPfS_S_iii_param_3];
	setp.ge.s32 	%p37, %r3, %r213;
	add.s32 	%r16, %r196, 6;
	setp.ge.s32 	%p38, %r16, %r290;
	or.pred  	%p39, %p37, %p38;
	@%p39 bra 	$L__BB0_37;
	ld.global.f32 	%f306, [%rd2+24];
	fma.rn.f32 	%f307, %f306, 0f00000000, %f479;
	st.global.f32 	[%rd2+24], %f307;
$L__BB0_37:
	ld.param.u32 	%r291, [_Z32matrixMultiplyCoarse2dVectorizedPfS_S_iii_param_5];
	ld.param.u32 	%r214, [_Z32matrixMultiplyCoarse2dVectorizedPfS_S_iii_param_3];
	setp.ge.s32 	%p40, %r3, %r214;
	add.s32 	%r17, %r196, 7;
	setp.ge.s32 	%p41, %r17, %r291;
	or.pred  	%p42, %p40, %p41;
	@%p42 bra 	$L__BB0_39;
	ld.global.f32 	%f308, [%rd2+28];
	fma.rn.f32 	%f309, %f308, 0f00000000, %f478;
	st.global.f32 	[%rd2+28], %f309;
$L__BB0_39:
	ld.param.u32 	%r292, [_Z32matrixMultiplyCoarse2dVectorizedPfS_S_iii_param_5];
	ld.param.u32 	%r215, [_Z32matrixMultiplyCoarse2dVectorizedPfS_S_iii_param_3];
	setp.ge.s32 	%p43, %r196, %r292;
	add.s32 	%r18, %r3, 1;
	setp.ge.s32 	%p44, %r18, %r215;
	add.s32 	%r19, %r5, %r292;
	or.pred  	%p45, %p44, %p43;
	@%p45 bra 	$L__BB0_41;
	ld.param.u64 	%rd94, [_Z32matrixMultiplyCoarse2dVectorizedPfS_S_iii_param_2];
	add.s32 	%r198, %r196, %r19;
	cvta.to.global.u64 	%rd51, %rd94;
	mul.wide.s32 	%rd52, %r198, 4;
	add.s64 	%rd53, %rd51, %rd52;
	ld.global.f32 	%f310, [%rd53];
	fma.rn.f32 	%f311, %f310, 0f00000000, %f477;
	st.global.f32 	[%rd53], %f311;
$L__BB0_41:
	ld.param.u32 	%r293, [_Z32matrixMultiplyCoarse2dVectorizedPfS_S_iii_param_5];
	ld.param.u32 	%r216, [_Z32matrixMultiplyCoarse2dVectorizedPfS_S_iii_param_3];
	ld.param.u64 	%rd95, [_Z32matrixMultiplyCoarse2dVectorizedPfS_S_iii_param_2];
	setp.ge.s32 	%p46, %r18, %r216;
	setp.ge.s32 	%p47, %r11, %r293;
	cvt.s64.s32 	%rd54, %r19;
	add.s64 	%rd55, %rd1, %rd54;
	cvta.to.global.u64 	%rd56, %rd95;
	shl.b64 	%rd57, %rd55, 2;
	add.s64 	%rd3, %rd56, %rd57;
	or.pred  	%p48, %p46, %p47;
	@%p48 bra 	$L__BB0_43;
	ld.global.f32 	%f312, [%rd3+4];
	fma.rn.f32 	%f313, %f312, 0f00000000, %f476;
	st.global.f32 	[%rd3+4], %f313;
$L__BB0_43:
	ld.param.u32 	%r294, [_Z32matrixMultiplyCoarse2dVectorizedPfS_S_iii_param_5];
	ld.param.u32 	%r217, [_Z32matrixMultiplyCoarse2dVectorizedPfS_S_iii_param_3];
	setp.ge.s32 	%p49, %r18, %r217;
	setp.ge.s32 	%p50, %r12, %r294;
	or.pred  	%p51, %p49, %p50;
	@%p51 bra 	$L__BB0_45;
	ld.global.f32 	%f314, [%rd3+8];
	fma.rn.f32 	%f315, %f314, 0f00000000, %f475;
	st.global.f32 	[%rd3+8], %f315;
$L__BB0_45:
	ld.param.u32 	%r295, [_Z32matrixMultiplyCoarse2dVectorizedPfS_S_iii_param_5];
	ld.param.u32 	%r218, [_Z32matrixMultiplyCoarse2dVectorizedPfS_S_iii_param_3];
	setp.ge.s32 	%p52, %r18, %r218;
	setp.ge.s32 	%p53, %r13, %r295;
	or.pred  	%p54, %p52, %p53;
	@%p54 bra 	$L__BB0_47;
	ld.global.f32 	%f316, [%rd3+12];
	fma.rn.f32 	%f317, %f316, 0f00000000, %f474;
	st.global.f32 	[%rd3+12], %f317;
$L__BB0_47:
	ld.param.u32 	%r296, [_Z32matrixMultiplyCoarse2dVectorizedPfS_S_iii_param_5];
	ld.param.u32 	%r219, [_Z32matrixMultiplyCoarse2dVectorizedPfS_S_iii_param_3];
	setp.ge.s32 	%p55, %r18, %r219;
	setp.ge.s32 	%p56, %r14, %r296;
	or.pred  	%p57, %p55, %p56;
	@%p57 bra 	$L__BB0_49;
	ld.global.f32 	%f318, [%rd3+16];
	fma.rn.f32 	%f319, %f318, 0f00000000, %f473;
	st.global.f32 	[%rd3+16], %f319;
$L__BB0_49:
	ld.param.u32 	%r297, [_Z32matrixMultiplyCoarse2dVectorizedPfS_S_iii_param_5];
	ld.param.u32 	%r220, [_Z32matrixMultiplyCoarse2dVectorizedPfS_S_iii_param_3];
	setp.ge.s32 	%p58, %r18, %r220;
	setp.ge.s32 	%p59, %r15, %r297;
	or.pred  	%p60, %p58, %p59;
	@%p60 bra 	$L__BB0_51;
	ld.global.f32 	%f320, [%rd3+20];
	fma.rn.f32 	%f321, %f320, 0f00000000, %f472;
	st.global.f32 	[%rd3+20], %f321;
$L__BB0_51:
	ld.param.u32 	%r298, [_Z32matrixMultiplyCoarse2dVectorizedPfS_S_iii_param_5];
	ld.param.u32 	%r221, [_Z32matrixMultiplyCoarse2dVectorizedPfS_S_iii_param_3];
	setp.ge.s32 	%p61, %r18, %r221;
	setp.ge.s32 	%p62, %r16, %r298;
	or.pred  	%p63, %p61, %p62;
	@%p63 bra 	$L__BB0_53;
	ld.global.f32 	%f322, [%rd3+24];
	fma.rn.f32 	%f323, %f322, 0f00000000, %f471;
	st.global.f32 	[%rd3+24], %f323;
$L__BB0_53:
	ld.param.u32 	%r299, [_Z32matrixMultiplyCoarse2dVectorizedPfS_S_iii_param_5];
	ld.param.u32 	%r222, [_Z32matrixMultiplyCoarse2dVectorizedPfS_S_iii_param_3];
	setp.ge.s32 	%p64, %r18, %r222;
	setp.ge.s32 	%p65, %r17, %r299;
	or.pred  	%p66, %p64, %p65;
	@%p66 bra 	$L__BB0_55;
	ld.global.f32 	%f324, [%rd3+28];
	fma.rn.f32 	%f325, %f324, 0f00000000, %f470;
	st.global.f32 	[%rd3+28], %f325;
$L__BB0_55:
	ld.param.u32 	%r300, [_Z32matrixMultiplyCoarse2dVectorizedPfS_S_iii_param_5];
	ld.param.u32 	%r223, [_Z32matrixMultiplyCoarse2dVectorizedPfS_S_iii_param_3];
	ld.param.u64 	%rd96, [_Z32matrixMultiplyCoarse2dVectorizedPfS_S_iii_param_2];
	cvta.to.global.u64 	%rd4, %rd96;
	setp.ge.s32 	%p67, %r196, %r300;
	add.s32 	%r20, %r3, 2;
	setp.ge.s32 	%p68, %r20, %r223;
	add.s32 	%r21, %r19, %r300;
	or.pred  	%p69, %p68, %p67;
	@%p69 bra 	$L__BB0_57;
	add.s32 	%r199, %r196, %r21;
	mul.wide.s32 	%rd58, %r199, 4;
	add.s64 	%rd59, %rd4, %rd58;
	ld.global.f32 	%f326, [%rd59];
	fma.rn.f32 	%f327, %f326, 0f00000000, %f469;
	st.global.f32 	[%rd59], %f327;
$L__BB0_57:
	ld.param.u32 	%r301, [_Z32matrixMultiplyCoarse2dVectorizedPfS_S_iii_param_5];
	ld.param.u32 	%r224, [_Z32matrixMultiplyCoarse2dVectorizedPfS_S_iii_param_3];
	setp.ge.s32 	%p70, %r20, %r224;
	setp.ge.s32 	%p71, %r11, %r301;
	cvt.s64.s32 	%rd60, %r21;
	add.s64 	%rd61, %rd1, %rd60;
	shl.b64 	%rd62, %rd61, 2;
	add.s64 	%rd5, %rd4, %rd62;
	or.pred  	%p72, %p70, %p71;
	@%p72 bra 	$L__BB0_59;
	ld.global.f32 	%f328, [%rd5+4];
	fma.rn.f32 	%f329, %f328, 0f00000000, %f468;
	st.global.f32 	[%rd5+4], %f329;
$L__BB0_59:
	ld.param.u32 	%r302, [_Z32matrixMultiplyCoarse2dVectorizedPfS_S_iii_param_5];
	ld.param.u32 	%r225, [_Z32matrixMultiplyCoarse2dVectorizedPfS_S_iii_param_3];
	setp.ge.s32 	%p73, %r20, %r225;
	setp.ge.s32 	%p74, %r12, %r302;
	or.pred  	%p75, %p73, %p74;
	@%p75 bra 	$L__BB0_61;
	ld.global.f32 	%f330, [%rd5+8];
	fma.rn.f32 	%f331, %f330, 0f00000000, %f467;
	st.global.f32 	[%rd5+8], %f331;
$L__BB0_61:
	ld.param.u32 	%r303, [_Z32matrixMultiplyCoarse2dVectorizedPfS_S_iii_param_5];
	ld.param.u32 	%r226, [_Z32matrixMultiplyCoarse2dVectorizedPfS_S_iii_param_3];
	setp.ge.s32 	%p76, %r20, %r226;
	setp.ge.s32 	%p77, %r13, %r303;
	or.pred  	%p78, %p76, %p77;
	@%p78 bra 	$L__BB0_63;
	ld.global.f32 	%f332, [%rd5+12];
	fma.rn.f32 	%f333, %f332, 0f00000000, %f466;
	st.global.f32 	[%rd5+12], %f333;
$L__BB0_63:
	ld.param.u32 	%r304, [_Z32matrixMultiplyCoarse2dVectorizedPfS_S_iii_param_5];
	ld.param.u32 	%r227, [_Z32matrixMultiplyCoarse2dVectorizedPfS_S_iii_param_3];
	setp.ge.s32 	%p79, %r20, %r227;
	setp.ge.s32 	%p80, %r14, %r304;
	or.pred  	%p81, %p79, %p80;
	@%p81 bra 	$L__BB0_65;
	ld.global.f32 	%f334, [%rd5+16];
	fma.rn.f32 	%f335, %f334, 0f00000000, %f465;
	st.global.f32 	[%rd5+16], %f335;
$L__BB0_65:
	ld.param.u32 	%r305, [_Z32matrixMultiplyCoarse2dVectorizedPfS_S_iii_param_5];
	ld.param.u32 	%r228, [_Z32matrixMultiplyCoarse2dVectorizedPfS_S_iii_param_3];
	setp.ge.s32 	%p82, %r20, %r228;
	setp.ge.s32 	%p83, %r15, %r305;
	or.pred  	%p84, %p82, %p83;
	@%p84 bra 	$L__BB0_67;
	ld.global.f32 	%f336, [%rd5+20];
	fma.rn.f32 	%f337, %f336, 0f00000000, %f464;
	st.global.f32 	[%rd5+20], %f337;
$L__BB0_67:
	ld.param.u32 	%r306, [_Z32matrixMultiplyCoarse2dVectorizedPfS_S_iii_param_5];
	ld.param.u32 	%r229, [_Z32matrixMultiplyCoarse2dVectorizedPfS_S_iii_param_3];
	setp.ge.s32 	%p85, %r20, %r229;
	setp.ge.s32 	%p86, %r16, %r306;
	or.pred  	%p87, %p85, %p86;
	@%p87 bra 	$L__BB0_69;
	ld.global.f32 	%f338, [%rd5+24];
	fma.rn.f32 	%f339, %f338, 0f00000000, %f463;
	st.global.f32 	[%rd5+24], %f339;
$L__BB0_69:
	ld.param.u32 	%r307, [_Z32matrixMultiplyCoarse2dVectorizedPfS_S_iii_param_5];
	ld.param.u32 	%r230, [_Z32matrixMultiplyCoarse2dVectorizedPfS_S_iii_param_3];
	setp.ge.s32 	%p88, %r20, %r230;
	setp.ge.s32 	%p89, %r17, %r307;
	or.pred  	%p90, %p88, %p89;
	@%p90 bra 	$L__BB0_71;
	ld.global.f32 	%f340, [%rd5+28];
	fma.rn.f32 	%f341, %f340, 0f00000000, %f462;
	st.global.f32 	[%rd5+28], %f341;
$L__BB0_71:
	ld.param.u32 	%r308, [_Z32matrixMultiplyCoarse2dVectorizedPfS_S_iii_param_5];
	ld.param.u32 	%r231, [_Z32matrixMultiplyCoarse2dVectorizedPfS_S_iii_param_3];
	setp.ge.s32 	%p91, %r196, %r308;
	add.s32 	%r22, %r3, 3;
	setp.ge.s32 	%p92, %r22, %r231;
	add.s32 	%r23, %r21, %r308;
	or.pred  	%p93, %p92, %p91;
	@%p93 bra 	$L__BB0_73;
	add.s32 	%r200, %r196, %r23;
	mul.wide.s32 	%rd63, %r200, 4;
	add.s64 	%rd64, %rd4, %rd63;
	ld.global.f32 	%f342, [%rd64];
	fma.rn.f32 	%f343, %f342, 0f00000000, %f461;
	st.global.f32 	[%rd64], %f343;
$L__BB0_73:
	ld.param.u32 	%r309, [_Z32matrixMultiplyCoarse2dVectorizedPfS_S_iii_param_5];
	ld.param.u32 	%r232, [_Z32matrixMultiplyCoarse2dVectorizedPfS_S_iii_param_3];
	setp.ge.s32 	%p94, %r22, %r232;
	setp.ge.s32 	%p95, %r11, %r309;
	cvt.s64.s32 	%rd65, %r23;
	add.s64 	%rd66, %rd1, %rd65;
	shl.b64 	%rd67, %rd66, 2;
	add.s64 	%rd6, %rd4, %rd67;
	or.pred  	%p96, %p94, %p95;
	@%p96 bra 	$L__BB0_75;
	ld.global.f32 	%f344, [%rd6+4];
	fma.rn.f32 	%f345, %f344, 0f00000000, %f460;
	st.global.f32 	[%rd6+4], %f345;
$L__BB0_75:
	ld.param.u32 	%r310, [_Z32matrixMultiplyCoarse2dVectorizedPfS_S_iii_param_5];
	ld.param.u32 	%r233, [_Z32matrixMultiplyCoarse2dVectorizedPfS_S_iii_param_3];
	setp.ge.s32 	%p97, %r22, %r233;
	setp.ge.s32 	%p98, %r12, %r310;
	or.pred  	%p99, %p97, %p98;
	@%p99 bra 	$L__BB0_77;
	ld.global.f32 	%f346, [%rd6+8];
	fma.rn.f32 	%f347, %f346, 0f00000000, %f459;
	st.global.f32 	[%rd6+8], %f347;
$L__BB0_77:
	ld.param.u32 	%r311, [_Z32matrixMultiplyCoarse2dVectorizedPfS_S_iii_param_5];
	ld.param.u32 	%r234, [_Z32matrixMultiplyCoarse2dVectorizedPfS_S_iii_param_3];
	setp.ge.s32 	%p100, %r22, %r234;
	setp.ge.s32 	%p101, %r13, %r311;
	or.pred  	%p102, %p100, %p101;
	@%p102 bra 	$L__BB0_79;
	ld.global.f32 	%f348, [%rd6+12];
	fma.rn.f32 	%f349, %f348, 0f00000000, %f458;
	st.global.f32 	[%rd6+12], %f349;
$L__BB0_79:
	ld.param.u32 	%r312, [_Z32matrixMultiplyCoarse2dVectorizedPfS_S_iii_param_5];
	ld.param.u32 	%r235, [_Z32matrixMultiplyCoarse2dVectorizedPfS_S_iii_param_3];
	setp.ge.s32 	%p103, %r22, %r235;
	setp.ge.s32 	%p104, %r14, %r312;
	or.pred  	%p105, %p103, %p104;
	@%p105 bra 	$L__BB0_81;
	ld.global.f32 	%f350, [%rd6+16];
	fma.rn.f32 	%f351, %f350, 0f00000000, %f457;
	st.global.f32 	[%rd6+16], %f351;
$L__BB0_81:
	ld.param.u32 	%r313, [_Z32matrixMultiplyCoarse2dVectorizedPfS_S_iii_param_5];
	ld.param.u32 	%r236, [_Z32matrixMultiplyCoarse2dVectorizedPfS_S_iii_param_3];
	setp.ge.s32 	%p106, %r22, %r236;
	setp.ge.s32 	%p107, %r15, %r313;
	or.pred  	%p108, %p106, %p107;
	@%p108 bra 	$L__BB0_83;
	ld.global.f32 	%f352, [%rd6+20];
	fma.rn.f32 	%f353, %f352, 0f00000000, %f456;
	st.global.f32 	[%rd6+20], %f353;
$L__BB0_83:
	ld.param.u32 	%r314, [_Z32matrixMultiplyCoarse2dVectorizedPfS_S_iii_param_5];
	ld.param.u32 	%r237, [_Z32matrixMultiplyCoarse2dVectorizedPfS_S_iii_param_3];
	setp.ge.s32 	%p109, %r22, %r237;
	setp.ge.s32 	%p110, %r16, %r314;
	or.pred  	%p111, %p109, %p110;
	@%p111 bra 	$L__BB0_85;
	ld.global.f32 	%f354, [%rd6+24];
	fma.rn.f32 	%f355, %f354, 0f00000000, %f455;
	st.global.f32 	[%rd6+24], %f355;
$L__BB0_85:
	ld.param.u32 	%r315, [_Z32matrixMultiplyCoarse2dVectorizedPfS_S_iii_param_5];
	ld.param.u32 	%r238, [_Z32matrixMultiplyCoarse2dVectorizedPfS_S_iii_param_3];
	setp.ge.s32 	%p112, %r22, %r238;
	setp.ge.s32 	%p113, %r17, %r315;
	or.pred  	%p114, %p112, %p113;
	@%p114 bra 	$L__BB0_87;
	ld.global.f32 	%f356, [%rd6+28];
	fma.rn.f32 	%f357, %f356, 0f00000000, %f454;
	st.global.f32 	[%rd6+28], %f357;
$L__BB0_87:
	ld.param.u32 	%r316, [_Z32matrixMultiplyCoarse2dVectorizedPfS_S_iii_param_5];
	ld.param.u32 	%r239, [_Z32matrixMultiplyCoarse2dVectorizedPfS_S_iii_param_3];
	setp.ge.s32 	%p115, %r196, %r316;
	add.s32 	%r24, %r3, 4;
	setp.ge.s32 	%p116, %r24, %r239;
	add.s32 	%r25, %r23, %r316;
	or.pred  	%p117, %p116, %p115;
	@%p117 bra 	$L__BB0_89;
	add.s32 	%r201, %r196, %r25;
	mul.wide.s32 	%rd68, %r201, 4;
	add.s64 	%rd69, %rd4, %rd68;
	ld.global.f32 	%f358, [%rd69];
	fma.rn.f32 	%f359, %f358, 0f00000000, %f453;
	st.global.f32 	[%rd69], %f359;
$L__BB0_89:
	ld.param.u32 	%r317, [_Z32matrixMultiplyCoarse2dVectorizedPfS_S_iii_param_5];
	ld.param.u32 	%r240, [_Z32matrixMultiplyCoarse2dVectorizedPfS_S_iii_param_3];
	setp.ge.s32 	%p118, %r24, %r240;
	setp.ge.s32 	%p119, %r11, %r317;
	cvt.s64.s32 	%rd70, %r25;
	add.s64 	%rd71, %rd1, %rd70;
	shl.b64 	%rd72, %rd71, 2;
	add.s64 	%rd7, %rd4, %rd72;
	or.pred  	%p120, %p118, %p119;
	@%p120 bra 	$L__BB0_91;
	ld.global.f32 	%f360, [%rd7+4];
	fma.rn.f32 	%f361, %f360, 0f00000000, %f452;
	st.global.f32 	[%rd7+4], %f361;
$L__BB0_91:
	ld.param.u32 	%r318, [_Z32matrixMultiplyCoarse2dVectorizedPfS_S_iii_param_5];
	ld.param.u32 	%r241, [_Z32matrixMultiplyCoarse2dVectorizedPfS_S_iii_param_3];
	setp.ge.s32 	%p121, %r24, %r241;
	setp.ge.s32 	%p122, %r12, %r318;
	or.pred  	%p123, %p121, %p122;
	@%p123 bra 	$L__BB0_93;
	ld.global.f32 	%f362, [%rd7+8];
	fma.rn.f32 	%f363, %f362, 0f00000000, %f451;
	st.global.f32 	[%rd7+8], %f363;
$L__BB0_93:
	ld.param.u32 	%r319, [_Z32matrixMultiplyCoarse2dVectorizedPfS_S_iii_param_5];
	ld.param.u32 	%r242, [_Z32matrixMultiplyCoarse2dVectorizedPfS_S_iii_param_3];
	setp.ge.s32 	%p124, %r24, %r242;
	setp.ge.s32 	%p125, %r13, %r319;
	or.pred  	%p126, %p124, %p125;
	@%p126 bra 	$L__BB0_95;
	ld.global.f32 	%f364, [%rd7+12];
	fma.rn.f32 	%f365, %f364, 0f00000000, %f450;
	st.global.f32 	[%rd7+12], %f365;
$L__BB0_95:
	ld.param.u32 	%r320, [_Z32matrixMultiplyCoarse2dVectorizedPfS_S_iii_param_5];
	ld.param.u32 	%r243, [_Z32matrixMultiplyCoarse2dVectorizedPfS_S_iii_param_3];
	setp.ge.s32 	%p127, %r24, %r243;
	setp.ge.s32 	%p128, %r14, %r320;
	or.pred  	%p129, %p127, %p128;
	@%p129 bra 	$L__BB0_97;
	ld.global.f32 	%f366, [%rd7+16];
	fma.rn.f32 	%f367, %f366, 0f00000000, %f449;
	st.global.f32 	[%rd7+16], %f367;
$L__BB0_97:
	ld.param.u32 	%r321, [_Z32matrixMultiplyCoarse2dVectorizedPfS_S_iii_param_5];
	ld.param.u32 	%r244, [_Z32matrixMultiplyCoarse2dVectorizedPfS_S_iii_param_3];
	setp.ge.s32 	%p130, %r24, %r244;
	setp.ge.s32 	%p131, %r15, %r321;
	or.pred  	%p132, %p130, %p131;
	@%p132 bra 	$L__BB0_99;
	ld.global.f32 	%f368, [%rd7+20];
	fma.rn.f32 	%f369, %f368, 0f00000000, %f448;
	st.global.f32 	[%rd7+20], %f369;
$L__BB0_99:
	ld.param.u32 	%r322, [_Z32matrixMultiplyCoarse2dVectorizedPfS_S_iii_param_5];
	ld.param.u32 	%r245, [_Z32matrixMultiplyCoarse2dVectorizedPfS_S_iii_param_3];
	setp.ge.s32 	%p133, %r24, %r245;
	setp.ge.s32 	%p134, %r16, %r322;
	or.pred  	%p135, %p133, %p134;
	@%p135 bra 	$L__BB0_101;
	ld.global.f32 	%f370, [%rd7+24];
	fma.rn.f32 	%f371, %f370, 0f00000000, %f447;
	st.global.f32 	[%rd7+24], %f371;
$L__BB0_101:
	ld.param.u32 	%r323, [_Z32matrixMultiplyCoarse2dVectorizedPfS_S_iii_param_5];
	ld.param.u32 	%r246, [_Z32matrixMultiplyCoarse2dVectorizedPfS_S_iii_param_3];
	setp.ge.s32 	%p136, %r24, %r246;
	setp.ge.s32 	%p137, %r17, %r323;
	or.pred  	%p138, %p136, %p137;
	@%p138 bra 	$L__BB0_103;
	ld.global.f32 	%f372, [%rd7+28];
	fma.rn.f32 	%f373, %f372, 0f00000000, %f446;
	st.global.f32 	[%rd7+28], %f373;
$L__BB0_103:
	ld.param.u32 	%r324, [_Z32matrixMultiplyCoarse2dVectorizedPfS_S_iii_param_5];
	ld.param.u32 	%r247, [_Z32matrixMultiplyCoarse2dVectorizedPfS_S_iii_param_3];
	setp.ge.s32 	%p139, %r196, %r324;
	add.s32 	%r26, %r3, 5;
	setp.ge.s32 	%p140, %r26, %r247;
	add.s32 	%r27, %r25, %r324;
	or.pred  	%p141, %p140, %p139;
	@%p141 bra 	$L__BB0_105;
	add.s32 	%r202, %r196, %r27;
	mul.wide.s32 	%rd73, %r202, 4;
	add.s64 	%rd74, %rd4, %rd73;
	ld.global.f32 	%f374, [%rd74];
	fma.rn.f32 	%f375, %f374, 0f00000000, %f445;
	st.global.f32 	[%rd74], %f375;
$L__BB0_105:
	ld.param.u32 	%r325, [_Z32matrixMultiplyCoarse2dVectorizedPfS_S_iii_param_5];
	ld.param.u32 	%r248, [_Z32matrixMultiplyCoarse2dVectorizedPfS_S_iii_param_3];
	setp.ge.s32 	%p142, %r26, %r248;
	setp.ge.s32 	%p143, %r11, %r325;
	cvt.s64.s32 	%rd75, %r27;
	add.s64 	%rd76, %rd1, %rd75;
	shl.b64 	%rd77, %rd76, 2;
	add.s64 	%rd8, %rd4, %rd77;
	or.pred  	%p144, %p142, %p143;
	@%p144 bra 	$L__BB0_107;
	ld.global.f32 	%f376, [%rd8+4];
	fma.rn.f32 	%f377, %f376, 0f00000000, %f444;
	st.global.f32 	[%rd8+4], %f377;
$L__BB0_107:
	ld.param.u32 	%r326, [_Z32matrixMultiplyCoarse2dVectorizedPfS_S_iii_param_5];
	ld.param.u32 	%r249, [_Z32matrixMultiplyCoarse2dVectorizedPfS_S_iii_param_3];
	setp.ge.s32 	%p145, %r26, %r249;
	setp.ge.s32 	%p146, %r12, %r326;
	or.pred  	%p147, %p145, %p146;
	@%p147 bra 	$L__BB0_109;
	ld.global.f32 	%f378, [%rd8+8];
	fma.rn.f32 	%f379, %f378, 0f00000000, %f443;
	st.global.f32 	[%rd8+8], %f379;
$L__BB0_109:
	ld.param.u32 	%r327, [_Z32matrixMultiplyCoarse2dVectorizedPfS_S_iii_param_5];
	ld.param.u32 	%r250, [_Z32matrixMultiplyCoarse2dVectorizedPfS_S_iii_param_3];
	setp.ge.s32 	%p148, %r26, %r250;
	setp.ge.s32 	%p149, %r13, %r327;
	or.pred  	%p150, %p148, %p149;
	@%p150 bra 	$L__BB0_111;
	ld.global.f32 	%f380, [%rd8+12];
	fma.rn.f32 	%f381, %f380, 0f00000000, %f442;
	st.global.f32 	[%rd8+12], %f381;
$L__BB0_111:
	ld.param.u32 	%r328, [_Z32matrixMultiplyCoarse2dVectorizedPfS_S_iii_param_5];
	ld.param.u32 	%r251, [_Z32matrixMultiplyCoarse2dVectorizedPfS_S_iii_param_3];
	setp.ge.s32 	%p151, %r26, %r251;
	setp.ge.s32 	%p152, %r14, %r328;
	or.pred  	%p153, %p151, %p152;
	@%p153 bra 	$L__BB0_113;
	ld.global.f32 	%f382, [%rd8+16];
	fma.rn.f32 	%f383, %f382, 0f00000000, %f441;
	st.global.f32 	[%rd8+16], %f383;
$L__BB0_113:
	ld.param.u32 	%r329, [_Z32matrixMultiplyCoarse2dVectorizedPfS_S_iii_param_5];
	ld.param.u32 	%r252, [_Z32matrixMultiplyCoarse2dVectorizedPfS_S_iii_param_3];
	setp.ge.s32 	%p154, %r26, %r252;
	setp.ge.s32 	%p155, %r15, %r329;
	or.pred  	%p156, %p154, %p155;
	@%p156 bra 	$L__BB0_115;
	ld.global.f32 	%f384, [%rd8+20];
	fma.rn.f32 	%f385, %f384, 0f00000000, %f440;
	st.global.f32 	[%rd8+20], %f385;
$L__BB0_115:
	ld.param.u32 	%r330, [_Z32matrixMultiplyCoarse2dVectorizedPfS_S_iii_param_5];
	ld.param.u32 	%r253, [_Z32matrixMultiplyCoarse2dVectorizedPfS_S_iii_param_3];
	setp.ge.s32 	%p157, %r26, %r253;
	setp.ge.s32 	%p158, %r16, %r330;
	or.pred  	%p159, %p157, %p158;
	@%p159 bra 	$L__BB0_117;
	ld.global.f32 	%f386, [%rd8+24];
	fma.rn.f32 	%f387, %f386, 0f00000000, %f439;
	st.global.f32 	[%rd8+24], %f387;
$L__BB0_117:
	ld.param.u32 	%r331, [_Z32matrixMultiplyCoarse2dVectorizedPfS_S_iii_param_5];
	ld.param.u32 	%r254, [_Z32matrixMultiplyCoarse2dVectorizedPfS_S_iii_param_3];
	setp.ge.s32 	%p160, %r26, %r254;
	setp.ge.s32 	%p161, %r17, %r331;
	or.pred  	%p162, %p160, %p161;
	@%p162 bra 	$L__BB0_119;
	ld.global.f32 	%f388, [%rd8+28];
	fma.rn.f32 	%f389, %f388, 0f00000000, %f438;
	st.global.f32 	[%rd8+28], %f389;
$L__BB0_119:
	ld.param.u32 	%r332, [_Z32matrixMultiplyCoarse2dVectorizedPfS_S_iii_param_5];
	ld.param.u32 	%r255, [_Z32matrixMultiplyCoarse2dVectorizedPfS_S_iii_param_3];
	setp.ge.s32 	%p163, %r196, %r332;
	add.s32 	%r28, %r3, 6;
	setp.ge.s32 	%p164, %r28, %r255;
	add.s32 	%r29, %r27, %r332;
	or.pred  	%p165, %p164, %p163;
	@%p165 bra 	$L__BB0_121;
	add.s32 	%r203, %r196, %r29;
	mul.wide.s32 	%rd78, %r203, 4;
	add.s64 	%rd79, %rd4, %rd78;
	ld.global.f32 	%f390, [%rd79];
	fma.rn.f32 	%f391, %f390, 0f00000000, %f437;
	st.global.f32 	[%rd79], %f391;
$L__BB0_121:
	ld.param.u32 	%r333, [_Z32matrixMultiplyCoarse2dVectorizedPfS_S_iii_param_5];
	ld.param.u32 	%r256, [_Z32matrixMultiplyCoarse2dVectorizedPfS_S_iii_param_3];
	setp.ge.s32 	%p166, %r28, %r256;
	setp.ge.s32 	%p167, %r11, %r333;
	cvt.s64.s32 	%rd80, %r29;
	add.s64 	%rd81, %rd1, %rd80;
	shl.b64 	%rd82, %rd81, 2;
	add.s64 	%rd9, %rd4, %rd82;
	or.pred  	%p168, %p166, %p167;
	@%p168 bra 	$L__BB0_123;
	ld.global.f32 	%f392, [%rd9+4];
	fma.rn.f32 	%f393, %f392, 0f00000000, %f436;
	st.global.f32 	[%rd9+4], %f393;
$L__BB0_123:
	ld.param.u32 	%r334, [_Z32matrixMultiplyCoarse2dVectorizedPfS_S_iii_param_5];
	ld.param.u32 	%r257, [_Z32matrixMultiplyCoarse2dVectorizedPfS_S_iii_param_3];
	setp.ge.s32 	%p169, %r28, %r257;
	setp.ge.s32 	%p170, %r12, %r334;
	or.pred  	%p171, %p169, %p170;
	@%p171 bra 	$L__BB0_125;
	ld.global.f32 	%f394, [%rd9+8];
	fma.rn.f32 	%f395, %f394, 0f00000000, %f435;
	st.global.f32 	[%rd9+8], %f395;
$L__BB0_125:
	ld.param.u32 	%r335, [_Z32matrixMultiplyCoarse2dVectorizedPfS_S_iii_param_5];
	ld.param.u32 	%r258, [_Z32matrixMultiplyCoarse2dVectorizedPfS_S_iii_param_3];
	setp.ge.s32 	%p172, %r28, %r258;
	setp.ge.s32 	%p173, %r13, %r335;
	or.pred  	%p174, %p172, %p173;
	@%p174 bra 	$L__BB0_127;
	ld.global.f32 	%f396, [%rd9+12];
	fma.rn.f32 	%f397, %f396, 0f00000000, %f434;
	st.global.f32 	[%rd9+12], %f397;
$L__BB0_127:
	ld.param.u32 	%r336, [_Z32matrixMultiplyCoarse2dVectorizedPfS_S_iii_param_5];
	ld.param.u32 	%r259, [_Z32matrixMultiplyCoarse2dVectorizedPfS_S_iii_param_3];
	setp.ge.s32 	%p175, %r28, %r259;
	setp.ge.s32 	%p176, %r14, %r336;
	or.pred  	%p177, %p175, %p176;
	@%p177 bra 	$L__BB0_129;
	ld.global.f32 	%f398, [%rd9+16];
	fma.rn.f32 	%f399, %f398, 0f00000000, %f433;
	st.global.f32 	[%rd9+16], %f399;
$L__BB0_129:
	ld.param.u32 	%r337, [_Z32matrixMultiplyCoarse2dVectorizedPfS_S_iii_param_5];
	ld.param.u32 	%r260, [_Z32matrixMultiplyCoarse2dVectorizedPfS_S_iii_param_3];
	setp.ge.s32 	%p178, %r28, %r260;
	setp.ge.s32 	%p179, %r15, %r337;
	or.pred  	%p180, %p178, %p179;
	@%p180 bra 	$L__BB0_131;
	ld.global.f32 	%f400, [%rd9+20];
	fma.rn.f32 	%f401, %f400, 0f00000000, %f432;
	st.global.f32 	[%rd9+20], %f401;
$L__BB0_131:
	ld.param.u32 	%r338, [_Z32matrixMultiplyCoarse2dVectorizedPfS_S_iii_param_5];
	ld.param.u32 	%r261, [_Z32matrixMultiplyCoarse2dVectorizedPfS_S_iii_param_3];
	setp.ge.s32 	%p181, %r28, %r261;
	setp.ge.s32 	%p182, %r16, %r338;
	or.pred  	%p183, %p181, %p182;
	@%p183 bra 	$L__BB0_133;
	ld.global.f32 	%f402, [%rd9+24];
	fma.rn.f32 	%f403, %f402, 0f00000000, %f431;
	st.global.f32 	[%rd9+24], %f403;
$L__BB0_133:
	ld.param.u32 	%r339, [_Z32matrixMultiplyCoarse2dVectorizedPfS_S_iii_param_5];
	ld.param.u32 	%r262, [_Z32matrixMultiplyCoarse2dVectorizedPfS_S_iii_param_3];
	setp.ge.s32 	%p184, %r28, %r262;
	setp.ge.s32 	%p185, %r17, %r339;
	or.pred  	%p186, %p184, %p185;
	@%p186 bra 	$L__BB0_135;
	ld.global.f32 	%f404, [%rd9+28];
	fma.rn.f32 	%f405, %f404, 0f00000000, %f430;
	st.global.f32 	[%rd9+28], %f405;
$L__BB0_135:
	ld.param.u32 	%r340, [_Z32matrixMultiplyCoarse2dVectorizedPfS_S_iii_param_5];
	ld.param.u32 	%r263, [_Z32matrixMultiplyCoarse2dVectorizedPfS_S_iii_param_3];
	setp.ge.s32 	%p187, %r196, %r340;
	add.s32 	%r30, %r3, 7;
	setp.ge.s32 	%p188, %r30, %r263;
	add.s32 	%r31, %r29, %r340;
	or.pred  	%p189, %p188, %p187;
	@%p189 bra 	$L__BB0_137;
	add.s32 	%r204, %r196, %r31;
	mul.wide.s32 	%rd83, %r204, 4;
	add.s64 	%rd84, %rd4, %rd83;
	ld.global.f32 	%f406, [%rd84];
	fma.rn.f32 	%f407, %f406, 0f00000000, %f429;
	st.global.f32 	[%rd84], %f407;
$L__BB0_137:
	ld.param.u32 	%r341, [_Z32matrixMultiplyCoarse2dVectorizedPfS_S_iii_param_5];
	ld.param.u32 	%r264, [_Z32matrixMultiplyCoarse2dVectorizedPfS_S_iii_param_3];
	setp.ge.s32 	%p190, %r30, %r264;
	setp.ge.s32 	%p191, %r11, %r341;
	cvt.s64.s32 	%rd85, %r31;
	add.s64 	%rd86, %rd1, %rd85;
	shl.b64 	%rd87, %rd86, 2;
	add.s64 	%rd10, %rd4, %rd87;
	or.pred  	%p192, %p190, %p191;
	@%p192 bra 	$L__BB0_139;
	ld.global.f32 	%f408, [%rd10+4];
	fma.rn.f32 	%f409, %f408, 0f00000000, %f428;
	st.global.f32 	[%rd10+4], %f409;
$L__BB0_139:
	ld.param.u32 	%r342, [_Z32matrixMultiplyCoarse2dVectorizedPfS_S_iii_param_5];
	ld.param.u32 	%r265, [_Z32matrixMultiplyCoarse2dVectorizedPfS_S_iii_param_3];
	setp.ge.s32 	%p193, %r30, %r265;
	setp.ge.s32 	%p194, %r12, %r342;
	or.pred  	%p195, %p193, %p194;
	@%p195 bra 	$L__BB0_141;
	ld.global.f32 	%f410, [%rd10+8];
	fma.rn.f32 	%f411, %f410, 0f00000000, %f427;
	st.global.f32 	[%rd10+8], %f411;
$L__BB0_141:
	ld.param.u32 	%r343, [_Z32matrixMultiplyCoarse2dVectorizedPfS_S_iii_param_5];
	ld.param.u32 	%r266, [_Z32matrixMultiplyCoarse2dVectorizedPfS_S_iii_param_3];
	setp.ge.s32 	%p196, %r30, %r266;
	setp.ge.s32 	%p197, %r13, %r343;
	or.pred  	%p198, %p196, %p197;
	@%p198 bra 	$L__BB0_143;
	ld.global.f32 	%f412, [%rd10+12];
	fma.rn.f32 	%f413, %f412, 0f00000000, %f426;
	st.global.f32 	[%rd10+12], %f413;
$L__BB0_143:
	ld.param.u32 	%r344, [_Z32matrixMultiplyCoarse2dVectorizedPfS_S_iii_param_5];
	ld.param.u32 	%r267, [_Z32matrixMultiplyCoarse2dVectorizedPfS_S_iii_param_3];
	setp.ge.s32 	%p199, %r30, %r267;
	setp.ge.s32 	%p200, %r14, %r344;
	or.pred  	%p201, %p199, %p200;
	@%p201 bra 	$L__BB0_145;
	ld.global.f32 	%f414, [%rd10+16];
	fma.rn.f32 	%f415, %f414, 0f00000000, %f425;
	st.global.f32 	[%rd10+16], %f415;
$L__BB0_145:
	ld.param.u32 	%r345, [_Z32matrixMultiplyCoarse2dVectorizedPfS_S_iii_param_5];
	ld.param.u32 	%r268, [_Z32matrixMultiplyCoarse2dVectorizedPfS_S_iii_param_3];
	setp.ge.s32 	%p202, %r30, %r268;
	setp.ge.s32 	%p203, %r15, %r345;
	or.pred  	%p204, %p202, %p203;
	@%p204 bra 	$L__BB0_147;
	ld.global.f32 	%f416, [%rd10+20];
	fma.rn.f32 	%f417, %f416, 0f00000000, %f424;
	st.global.f32 	[%rd10+20], %f417;
$L__BB0_147:
	ld.param.u32 	%r346, [_Z32matrixMultiplyCoarse2dVectorizedPfS_S_iii_param_5];
	ld.param.u32 	%r269, [_Z32matrixMultiplyCoarse2dVectorizedPfS_S_iii_param_3];
	setp.ge.s32 	%p205, %r30, %r269;
	setp.ge.s32 	%p206, %r16, %r346;
	or.pred  	%p207, %p205, %p206;
	@%p207 bra 	$L__BB0_149;
	ld.global.f32 	%f418, [%rd10+24];
	fma.rn.f32 	%f419, %f418, 0f00000000, %f423;
	st.global.f32 	[%rd10+24], %f419;
$L__BB0_149:
	ld.param.u32 	%r347, [_Z32matrixMultiplyCoarse2dVectorizedPfS_S_iii_param_5];
	ld.param.u32 	%r270, [_Z32matrixMultiplyCoarse2dVectorizedPfS_S_iii_param_3];
	setp.ge.s32 	%p208, %r30, %r270;
	setp.ge.s32 	%p209, %r17, %r347;
	or.pred  	%p210, %p208, %p209;
	@%p210 bra 	$L__BB0_151;
	ld.global.f32 	%f420, [%rd10+28];
	fma.rn.f32 	%f421, %f420, 0f00000000, %f422;
	st.global.f32 	[%rd10+28], %f421;
$L__BB0_151:
	ret;

}


// ===== COMPILED SASS (sm_100) =====

	.target	sm_100

	.elftype	@"ET_EXEC"


//--------------------- .note.nv.tkinfo           --------------------------
	.section	.note.nv.tkinfo,"",@"SHT_NOTE"
	.sectionflags	@"SHF_NOTE_NV_TKINFO"
	.tkinfo
        /*0018*/ 	.word	0x00000002
        /*0030*/ 	.string	""
        /*0030*/ 	.string	"ptxas"
        /*0030*/ 	.string	"Cuda compilation tools, release 13.0, V13.0.88"
        /*0030*/ 	.string	"Build cuda_13.0.r13.0/compiler.36424714_0"
        /*0030*/ 	.string	"-arch sm_100 -m 64 "



//--------------------- .note.nv.cuinfo           --------------------------
	.section	.note.nv.cuinfo,"",@"SHT_NOTE"
	.sectionflags	@"SHF_NOTE_NV_CUINFO"
        /*0018*/ 	.short	0x0002
        /*001a*/ 	.short	0x0064
        /*001c*/ 	.short	0x0082
	.zero		2


//--------------------- .nv.info                  --------------------------
	.section	.nv.info,"",@"SHT_CUDA_INFO"
	.align	4


	//----- nvinfo : EIATTR_REGCOUNT
	.align		4
        /*0000*/ 	.byte	0x04, 0x2f
        /*0002*/ 	.short	(.L_6 - .L_5)
	.align		4
.L_5:
        /*0004*/ 	.word	index@(_Z32matrixMultiplyCoarse2dVectorizedPfS_S_iii)
        /*0008*/ 	.word	0x00000060


	//----- nvinfo : EIATTR_FRAME_SIZE
	.align		4
.L_6:
        /*000c*/ 	.byte	0x04, 0x11
        /*000e*/ 	.short	(.L_8 - .L_7)
	.align		4
.L_7:
        /*0010*/ 	.word	index@(_Z32matrixMultiplyCoarse2dVectorizedPfS_S_iii)
        /*0014*/ 	.word	0x00000000


	//----- nvinfo : EIATTR_MIN_STACK_SIZE
	.align		4
.L_8:
        /*0018*/ 	.byte	0x04, 0x12
        /*001a*/ 	.short	(.L_10 - .L_9)
	.align		4
.L_9:
        /*001c*/ 	.word	index@(_Z32matrixMultiplyCoarse2dVectorizedPfS_S_iii)
        /*0020*/ 	.word	0x00000000
.L_10:


//--------------------- .nv.compat                --------------------------
	.section	.nv.compat,"",@"SHT_CUDA_COMPAT_INFO"
	.align	4
        /*0000*/ 	.byte	0x02, 0x09, 0x00, 0x00, 0x02, 0x02, 0x01, 0x00, 0x02, 0x05, 0x05, 0x00, 0x03, 0x07, 0x01, 0x01
        /*0010*/ 	.byte	0x02, 0x03, 0x00, 0x00, 0x02, 0x06, 0x01, 0x00, 0x04, 0x0b, 0x08, 0x00, 0x09, 0x00, 0x00, 0x00
        /*0020*/ 	.byte	0x00, 0x00, 0x00, 0x00


//--------------------- .nv.info._Z32matrixMultiplyCoarse2dVectorizedPfS_S_iii --------------------------
	.section	.nv.info._Z32matrixMultiplyCoarse2dVectorizedPfS_S_iii,"",@"SHT_CUDA_INFO"
	.sectionflags	@""
	.align	4


	//----- nvinfo : EIATTR_CUDA_API_VERSION
	.align		4
        /*0000*/ 	.byte	0x04, 0x37
        /*0002*/ 	.short	(.L_12 - .L_11)
.L_11:
        /*0004*/ 	.word	0x00000082


	//----- nvinfo : EIATTR_KPARAM_INFO
	.align		4
.L_12:
        /*0008*/ 	.byte	0x04, 0x17
        /*000a*/ 	.short	(.L_14 - .L_13)
.L_13:
        /*000c*/ 	.word	0x00000000
        /*0010*/ 	.short	0x0005
        /*0012*/ 	.short	0x0020
        /*0014*/ 	.byte	0x00, 0xf0, 0x11, 0x00


	//----- nvinfo : EIATTR_KPARAM_INFO
	.align		4
.L_14:
        /*0018*/ 	.byte	0x04, 0x17
        /*001a*/ 	.short	(.L_16 - .L_15)
.L_15:
        /*001c*/ 	.word	0x00000000
        /*0020*/ 	.short	0x0004
        /*0022*/ 	.short	0x001c
        /*0024*/ 	.byte	0x00, 0xf0, 0x11, 0x00


	//----- nvinfo : EIATTR_KPARAM_INFO
	.align		4
.L_16:
        /*0028*/ 	.byte	0x04, 0x17
        /*002a*/ 	.short	(.L_18 - .L_17)
.L_17:
        /*002c*/ 	.word	0x00000000
        /*0030*/ 	.short	0x0003
        /*0032*/ 	.short	0x0018
        /*0034*/ 	.byte	0x00, 0xf0, 0x11, 0x00


	//----- nvinfo : EIATTR_KPARAM_INFO
	.align		4
.L_18:
        /*0038*/ 	.byte	0x04, 0x17
        /*003a*/ 	.short	(.L_20 - .L_19)
.L_19:
        /*003c*/ 	.word	0x00000000
        /*0040*/ 	.short	0x0002
        /*0042*/ 	.short	0x0010
        /*0044*/ 	.byte	0x00, 0xf5, 0x21, 0x00


	//----- nvinfo : EIATTR_KPARAM_INFO
	.align		4
.L_20:
        /*0048*/ 	.byte	0x04, 0x17
        /*004a*/ 	.short	(.L_22 - .L_21)
.L_21:
        /*004c*/ 	.word	0x00000000
        /*0050*/ 	.short	0x0001
        /*0052*/ 	.short	0x0008
        /*0054*/ 	.byte	0x00, 0xf5, 0x21, 0x00


	//----- nvinfo : EIATTR_KPARAM_INFO
	.align		4
.L_22:
        /*0058*/ 	.byte	0x04, 0x17
        /*005a*/ 	.short	(.L_24 - .L_23)
.L_23:
        /*005c*/ 	.word	0x00000000
        /*0060*/ 	.short	0x0000
        /*0062*/ 	.short	0x0000
        /*0064*/ 	.byte	0x00, 0xf5, 0x21, 0x00


	//----- nvinfo : EIATTR_SPARSE_MMA_MASK
	.align		4
.L_24:
        /*0068*/ 	.byte	0x03, 0x50
        /*006a*/ 	.short	0x0000


	//----- nvinfo : EIATTR_MAXREG_COUNT
	.align		4
        /*006c*/ 	.byte	0x03, 0x1b
        /*006e*/ 	.short	0x00ff


	//----- nvinfo : EIATTR_NUM_BARRIERS
	.align		4
        /*0070*/ 	.byte	0x02, 0x4c
        /*0072*/ 	.byte	0x01
	.zero		1


	//----- nvinfo : EIATTR_EXTERNS
	.align		4
        /*0074*/ 	.byte	0x04, 0x0f
        /*0076*/ 	.short	(.L_26 - .L_25)


	//   ....[0]....
	.align		4
.L_25:
        /*0078*/ 	.word	index@(__assertfail)


	//----- nvinfo : EIATTR_MERCURY_ISA_VERSION
	.align		4
.L_26:
        /*007c*/ 	.byte	0x03, 0x5f
        /*007e*/ 	.short	0x0101


	//----- nvinfo : EIATTR_VRC_CTA_INIT_COUNT
	.align		4
        /*0080*/ 	.byte	0x02, 0x4a
	.zero		1
	.zero		1


	//----- nvinfo : EIATTR_SYSCALL_OFFSETS
	.align		4
        /*0084*/ 	.byte	0x04, 0x46
        /*0086*/ 	.short	(.L_28 - .L_27)


	//   ....[0]....
.L_27:
        /*0088*/ 	.word	0x00000130


	//   ....[1]....
        /*008c*/ 	.word	0x00000260


	//   ....[2]....
        /*0090*/ 	.word	0x00000390


	//----- nvinfo : EIATTR_EXIT_INSTR_OFFSETS
	.align		4
.L_28:
        /*0094*/ 	.byte	0x04, 0x1c
        /*0096*/ 	.short	(.L_30 - .L_29)


	//   ....[0]....
.L_29:
        /*0098*/ 	.word	0x00003240


	//   ....[1]....
        /*009c*/ 	.word	0x000032a0


	//----- nvinfo : EIATTR_CRS_STACK_SIZE
	.align		4
.L_30:
        /*00a0*/ 	.byte	0x04, 0x1e
        /*00a2*/ 	.short	(.L_32 - .L_31)
.L_31:
        /*00a4*/ 	.word	0x00000000


	//----- nvinfo : EIATTR_CBANK_PARAM_SIZE
	.align		4
.L_32:
        /*00a8*/ 	.byte	0x03, 0x19
        /*00aa*/ 	.short	0x0024


	//----- nvinfo : EIATTR_PARAM_CBANK
	.align		4
        /*00ac*/ 	.byte	0x04, 0x0a
        /*00ae*/ 	.short	(.L_34 - .L_33)
	.align		4
.L_33:
        /*00b0*/ 	.word	index@(.nv.constant0._Z32matrixMultiplyCoarse2dVectorizedPfS_S_iii)
        /*00b4*/ 	.short	0x0380
        /*00b6*/ 	.short	0x0024


	//----- nvinfo : EIATTR_SW_WAR
	.align		4
.L_34:
        /*00b8*/ 	.byte	0x04, 0x36
        /*00ba*/ 	.short	(.L_36 - .L_35)
.L_35:
        /*00bc*/ 	.word	0x00000008
.L_36:


//--------------------- .nv.callgraph             --------------------------
	.section	.nv.callgraph,"",@"SHT_CUDA_CALLGRAPH"
	.align	4
	.sectionentsize	8
	.align		4
        /*0000*/ 	.word	0x00000000
	.align		4
        /*0004*/ 	.word	0xffffffff
	.align		4
        /*0008*/ 	.word	index@(_Z32matrixMultiplyCoarse2dVectorizedPfS_S_iii)
	.align		4
        /*000c*/ 	.word	index@(__assertfail)
	.align		4
        /*0010*/ 	.word	0x00000000
	.align		4
        /*0014*/ 	.word	0xfffffffe
	.align		4
        /*0018*/ 	.word	0x00000000
	.align		4
        /*001c*/ 	.word	0xfffffffd
	.align		4
        /*0020*/ 	.word	0x00000000
	.align		4
        /*0024*/ 	.word	0xfffffffc


//--------------------- .nv.constant4             --------------------------
	.section	.nv.constant4,"a",@progbits
	.align	8
	.align		8
.nv.constant4:
        /*0000*/ 	.dword	__assertfail
	.align		8
        /*0008*/ 	.dword	__unnamed_1
	.align		8
        /*0010*/ 	.dword	$str
	.align		8
        /*0018*/ 	.dword	$str$1
	.align		8
        /*0020*/ 	.dword	$str$2
	.align		8
        /*0028*/ 	.dword	$str$3


//--------------------- .text._Z32matrixMultiplyCoarse2dVectorizedPfS_S_iii --------------------------
	.section	.text._Z32matrixMultiplyCoarse2dVectorizedPfS_S_iii,"ax",@progbits
	.align	128
        .global         _Z32matrixMultiplyCoarse2dVectorizedPfS_S_iii
        .type           _Z32matrixMultiplyCoarse2dVectorizedPfS_S_iii,@function
        .size           _Z32matrixMultiplyCoarse2dVectorizedPfS_S_iii,(.L_x_12 - _Z32matrixMultiplyCoarse2dVectorizedPfS_S_iii)
        .other          _Z32matrixMultiplyCoarse2dVectorizedPfS_S_iii,@"STO_CUDA_ENTRY STV_DEFAULT"
_Z32matrixMultiplyCoarse2dVectorizedPfS_S_iii:
.text._Z32matrixMultiplyCoarse2dVectorizedPfS_S_iii:
[----:B------:R-:W0:Y:S01]  /*0000*/  LDC R1, c[0x0][0x37c] ;  /* 0x0000df00ff017b82 */ /* 0x000e220000000800 */
[----:B------:R-:W1:Y:S02]  /*0010*/  LDCU UR4, c[0x0][0x398] ;  /* 0x00007300ff0477ac */ /* 0x000e640008000800 */
[----:B-1----:R-:W-:-:S09]  /*0020*/  ULOP3.LUT UP0, URZ, UR4, 0x3, URZ, 0xc0, !UPT ;  /* 0x0000000304ff7892 */ /* 0x002fd2000f80c0ff */
[----:B------:R-:W-:Y:S05]  /*0030*/  BRA.U !UP0, `(.L_x_0) ;  /* 0x0000000108407547 */ /* 0x000fea000b800000 */
[----:B------:R-:W-:Y:S01]  /*0040*/  MOV R0, 0x0 ;  /* 0x0000000000007802 */ /* 0x000fe20000000f00 */
[----:B------:R-:W1:Y:S01]  /*0050*/  LDCU.64 UR4, c[0x4][0x10] ;  /* 0x01000200ff0477ac */ /* 0x000e620008000a00 */
[----:B------:R-:W-:Y:S02]  /*0060*/  IMAD.MOV.U32 R8, RZ, RZ, 0x20 ;  /* 0x00000020ff087424 */ /* 0x000fe400078e00ff */
[----:B------:R2:W3:Y:S01]  /*0070*/  LDC.64 R2, c[0x4][R0] ;  /* 0x0100000000027b82 */ /* 0x0004e20000000a00 */
[----:B------:R-:W4:Y:S01]  /*0080*/  LDCU.64 UR6, c[0x4][0x18] ;  /* 0x01000300ff0677ac */ /* 0x000f220008000a00 */
[----:B------:R-:W-:Y:S02]  /*0090*/  IMAD.MOV.U32 R12, RZ, RZ, 0x1 ;  /* 0x00000001ff0c7424 */ /* 0x000fe400078e00ff */
[----:B------:R-:W-:Y:S01]  /*00a0*/  IMAD.MOV.U32 R13, RZ, RZ, RZ ;  /* 0x000000ffff0d7224 */ /* 0x000fe200078e00ff */
[----:B------:R-:W5:Y:S01]  /*00b0*/  LDCU.64 UR8, c[0x4][0x8] ;  /* 0x01000100ff0877ac */ /* 0x000f620008000a00 */
[----:B-1----:R-:W-:-:S02]  /*00c0*/  IMAD.U32 R4, RZ, RZ, UR4 ;  /* 0x00000004ff047e24 */ /* 0x002fc4000f8e00ff */
[----:B------:R-:W-:Y:S02]  /*00d0*/  IMAD.U32 R5, RZ, RZ, UR5 ;  /* 0x00000005ff057e24 */ /* 0x000fe4000f8e00ff */
[----:B----4-:R-:W-:Y:S02]  /*00e0*/  IMAD.U32 R6, RZ, RZ, UR6 ;  /* 0x00000006ff067e24 */ /* 0x010fe4000f8e00ff */
[----:B------:R-:W-:Y:S02]  /*00f0*/  IMAD.U32 R7, RZ, RZ, UR7 ;  /* 0x00000007ff077e24 */ /* 0x000fe4000f8e00ff */
[----:B-----5:R-:W-:Y:S02]  /*0100*/  IMAD.U32 R10, RZ, RZ, UR8 ;  /* 0x00000008ff0a7e24 */ /* 0x020fe4000f8e00ff */
[----:B--2---:R-:W-:-:S07]  /*0110*/  IMAD.U32 R11, RZ, RZ, UR9 ;  /* 0x00000009ff0b7e24 */ /* 0x004fce000f8e00ff */
[----:B------:R-:W-:-:S07]  /*0120*/  LEPC R20, `(.L_x_0) ;  /* 0x000000001014794e */ /* 0x000fce0000000000 */
[----:B0--3--:R-:W-:Y:S05]  /*0130*/  CALL.ABS.NOINC R2 ;  /* 0x0000000002007343 */ /* 0x009fea0003c00000 */
.L_x_0:
        /* <DEDUP_REMOVED lines=19> */
.L_x_1:
        /* <DEDUP_REMOVED lines=19> */
.L_x_2:
[----:B------:R-:W1:Y:S01]  /*03a0*/  LDCU UR4, c[0x0][0x39c] ;  /* 0x00007380ff0477ac */ /* 0x000e620008000800 */
[----:B------:R-:W2:Y:S01]  /*03b0*/  LDC.64 R90, c[0x0][0x358] ;  /* 0x0000d600ff5a7b82 */ /* 0x000ea20000000a00 */
[----:B------:R-:W-:Y:S01]  /*03c0*/  CS2R R78, SRZ ;  /* 0x00000000004e7805 */ /* 0x000fe2000001ff00 */
[----:B------:R-:W-:Y:S01]  /*03d0*/  IMAD.MOV.U32 R85, RZ, RZ, RZ ;  /* 0x000000ffff557224 */ /* 0x000fe200078e00ff */
[----:B------:R-:W-:Y:S01]  /*03e0*/  CS2R R76, SRZ ;  /* 0x00000000004c7805 */ /* 0x000fe2000001ff00 */
[----:B------:R-:W-:Y:S01]  /*03f0*/  IMAD.MOV.U32 R83, RZ, RZ, RZ ;  /* 0x000000ffff537224 */ /* 0x000fe200078e00ff */
[----:B------:R-:W-:Y:S01]  /*0400*/  CS2R R74, SRZ ;  /* 0x00000000004a7805 */ /* 0x000fe2000001ff00 */
[----:B------:R-:W-:Y:S01]  /*0410*/  IMAD.MOV.U32 R81, RZ, RZ, RZ ;  /* 0x000000ffff517224 */ /* 0x000fe200078e00ff */
[----:B------:R-:W-:Y:S02]  /*0420*/  CS2R R72, SRZ ;  /* 0x0000000000487805 */ /* 0x000fe4000001ff00 */
[----:B------:R-:W-:Y:S01]  /*0430*/  CS2R R2, SRZ ;  /* 0x0000000000027805 */ /* 0x000fe2000001ff00 */
[----:B------:R-:W-:Y:S01]  /*0440*/  IMAD.MOV.U32 R0, RZ, RZ, RZ ;  /* 0x000000ffff007224 */ /* 0x000fe200078e00ff */
[----:B------:R-:W-:-:S02]  /*0450*/  CS2R R4, SRZ ;  /* 0x0000000000047805 */ /* 0x000fc4000001ff00 */
[----:B------:R-:W-:Y:S02]  /*0460*/  CS2R R6, SRZ ;  /* 0x0000000000067805 */ /* 0x000fe4000001ff00 */
[----:B------:R-:W-:Y:S02]  /*0470*/  CS2R R8, SRZ ;  /* 0x0000000000087805 */ /* 0x000fe4000001ff00 */
[----:B------:R-:W-:Y:S02]  /*0480*/  CS2R R10, SRZ ;  /* 0x00000000000a7805 */ /* 0x000fe4000001ff00 */
[----:B------:R-:W-:Y:S02]  /*0490*/  CS2R R12, SRZ ;  /* 0x00000000000c7805 */ /* 0x000fe4000001ff00 */
[----:B------:R-:W-:Y:S02]  /*04a0*/  CS2R R14, SRZ ;  /* 0x00000000000e7805 */ /* 0x000fe4000001ff00 */
[----:B------:R-:W-:-:S02]  /*04b0*/  CS2R R16, SRZ ;  /* 0x0000000000107805 */ /* 0x000fc4000001ff00 */
[----:B-1----:R-:W-:Y:S02]  /*04c0*/  I2FP.F32.S32 R24, UR4 ;  /* 0x0000000400187c45 */ /* 0x002fe40008201400 */
[----:B------:R-:W-:Y:S02]  /*04d0*/  CS2R R18, SRZ ;  /* 0x0000000000127805 */ /* 0x000fe4000001ff00 */
[----:B------:R-:W-:Y:S02]  /*04e0*/  CS2R R20, SRZ ;  /* 0x0000000000147805 */ /* 0x000fe4000001ff00 */
[----:B------:R-:W-:Y:S02]  /*04f0*/  CS2R R22, SRZ ;  /* 0x0000000000167805 */ /* 0x000fe4000001ff00 */
[----:B------:R-:W-:Y:S01]  /*0500*/  CS2R R40, SRZ ;  /* 0x0000000000287805 */ /* 0x000fe2000001ff00 */
[----:B------:R-:W-:Y:S01]  /*0510*/  FMUL R24, R24, 0.0625 ;  /* 0x3d80000018187820 */ /* 0x000fe20000400000 */
[----:B------:R-:W-:-:S02]  /*0520*/  CS2R R42, SRZ ;  /* 0x00000000002a7805 */ /* 0x000fc4000001ff00 */
[----:B------:R-:W-:Y:S02]  /*0530*/  CS2R R44, SRZ ;  /* 0x00000000002c7805 */ /* 0x000fe4000001ff00 */
[----:B------:R-:W-:Y:S01]  /*0540*/  CS2R R46, SRZ ;  /* 0x00000000002e7805 */ /* 0x000fe2000001ff00 */
[----:B------:R-:W1:Y:S01]  /*0550*/  F2I.CEIL.NTZ R87, R24 ;  /* 0x0000001800577305 */ /* 0x000e62000020b100 */
[----:B------:R-:W-:Y:S02]  /*0560*/  CS2R R48, SRZ ;  /* 0x0000000000307805 */ /* 0x000fe4000001ff00 */
[----:B------:R-:W-:Y:S02]  /*0570*/  CS2R R50, SRZ ;  /* 0x0000000000327805 */ /* 0x000fe4000001ff00 */
[----:B------:R-:W-:Y:S02]  /*0580*/  CS2R R52, SRZ ;  /* 0x0000000000347805 */ /* 0x000fe4000001ff00 */
[----:B------:R-:W-:-:S02]  /*0590*/  CS2R R54, SRZ ;  /* 0x0000000000367805 */ /* 0x000fc4000001ff00 */
[----:B------:R-:W-:Y:S02]  /*05a0*/  CS2R R56, SRZ ;  /* 0x0000000000387805 */ /* 0x000fe4000001ff00 */
[----:B------:R-:W-:Y:S02]  /*05b0*/  CS2R R58, SRZ ;  /* 0x00000000003a7805 */ /* 0x000fe4000001ff00 */
[----:B------:R-:W-:Y:S02]  /*05c0*/  CS2R R60, SRZ ;  /* 0x00000000003c7805 */ /* 0x000fe4000001ff00 */
[----:B------:R-:W-:Y:S02]  /*05d0*/  CS2R R62, SRZ ;  /* 0x00000000003e7805 */ /* 0x000fe4000001ff00 */
[----:B------:R-:W-:Y:S02]  /*05e0*/  CS2R R64, SRZ ;  /* 0x0000000000407805 */ /* 0x000fe4000001ff00 */
[----:B------:R-:W-:Y:S01]  /*05f0*/  CS2R R66, SRZ ;  /* 0x0000000000427805 */ /* 0x000fe2000001ff00 */
[----:B------:R-:W-:-:S02]  /*0600*/  IMAD.MOV.U32 R69, RZ, RZ, RZ ;  /* 0x000000ffff457224 */ /* 0x000fc400078e00ff */
[----:B------:R-:W-:Y:S01]  /*0610*/  IMAD.MOV.U32 R71, RZ, RZ, RZ ;  /* 0x000000ffff477224 */ /* 0x000fe200078e00ff */
[----:B-1----:R-:W-:-:S13]  /*0620*/  ISETP.GE.AND P0, PT, R87, 0x1, PT ;  /* 0x000000015700780c */ /* 0x002fda0003f06270 */
[----:B--2---:R-:W-:Y:S05]  /*0630*/  @!P0 BRA `(.L_x_3) ;  /* 0x0000000c00388947 */ /* 0x004fea0003800000 */
[----:B------:R-:W1:Y:S01]  /*0640*/  S2R R68, SR_TID.X ;  /* 0x0000000000447919 */ /* 0x000e620000002100 */
[----:B------:R-:W2:Y:S01]  /*0650*/  S2UR UR4, SR_CTAID.Y ;  /* 0x00000000000479c3 */ /* 0x000ea20000002600 */
[----:B------:R-:W-:Y:S02]  /*0660*/  IMAD.MOV.U32 R70, RZ, RZ, RZ ;  /* 0x000000ffff467224 */ /* 0x000fe400078e00ff */
[----:B------:R-:W-:Y:S01]  /*0670*/  IMAD.MOV.U32 R78, RZ, RZ, RZ ;  /* 0x000000ffff4e7224 */ /* 0x000fe200078e00ff */
[----:B--2---:R-:W-:Y:S01]  /*0680*/  USHF.L.U32 UR4, UR4, 0x7, URZ ;  /* 0x0000000704047899 */ /* 0x004fe200080006ff */
[----:B-1----:R-:W-:-:S05]  /*0690*/  IMAD.SHL.U32 R89, R68, 0x4, RZ ;  /* 0x0000000444597824 */ /* 0x002fca00078e00ff */
[C---:B------:R-:W-:Y:S01]  /*06a0*/  LEA.HI R80, R68.reuse, UR4, RZ, 0x1e ;  /* 0x0000000444507c11 */ /* 0x040fe2000f8ff0ff */
[----:B------:R-:W-:Y:S01]  /*06b0*/  IMAD.SHL.U32 R82, R68, 0x800, RZ ;  /* 0x0000080044527824 */ /* 0x000fe200078e00ff */
[----:B------:R-:W-:-:S04]  /*06c0*/  LOP3.LUT R89, R89, 0xc, RZ, 0xc0, !PT ;  /* 0x0000000c59597812 */ /* 0x000fc800078ec0ff */
[----:B------:R-:W-:-:S07]  /*06d0*/  LOP3.LUT R82, R82, 0x1800, RZ, 0xc0, !PT ;  /* 0x0000180052527812 */ /* 0x000fce00078ec0ff */
.L_x_8:
[----:B------:R-:W1:Y:S01]  /*06e0*/  LDC.64 R28, c[0x0][0x398] ;  /* 0x0000e600ff1c7b82 */ /* 0x000e620000000a00 */
[----:B------:R-:W-:Y:S01]  /*06f0*/  IMAD.SHL.U32 R34, R70, 0x10, RZ ;  /* 0x0000001046227824 */ /* 0x000fe200078e00ff */
[----:B------:R-:W-:Y:S04]  /*0700*/  BSSY.RECONVERGENT B0, `(.L_x_4) ;  /* 0x0000025000007945 */ /* 0x000fe80003800200 */
[----:B------:R-:W-:Y:S02]  /*0710*/  LOP3.LUT R30, R34, R89, RZ, 0xfc, !PT ;  /* 0x00000059221e7212 */ /* 0x000fe400078efcff */
[----:B-1----:R-:W-:Y:S02]  /*0720*/  ISETP.LT.AND P1, PT, R80, R28, PT ;  /* 0x0000001c5000720c */ /* 0x002fe40003f21270 */
[----:B------:R-:W-:-:S13]  /*0730*/  ISETP.GE.AND P0, PT, R30, R29, PT ;  /* 0x0000001d1e00720c */ /* 0x000fda0003f06270 */
[----:B------:R-:W-:Y:S05]  /*0740*/  @!P0 BRA P1, `(.L_x_5) ;  /* 0x00000000003c8947 */ /* 0x000fea0000800000 */
[----:B------:R-:W1:Y:S01]  /*0750*/  S2R R82, SR_TID.X ;  /* 0x0000000000527919 */ /* 0x000e620000002100 */
[----:B------:R-:W2:Y:S01]  /*0760*/  S2UR UR5, SR_CgaCtaId ;  /* 0x00000000000579c3 */ /* 0x000ea20000008800 */
[----:B------:R-:W-:Y:S02]  /*0770*/  UMOV UR4, 0x400 ;  /* 0x0000040000047882 */ /* 0x000fe40000000000 */
[----:B------:R-:W-:Y:S02]  /*0780*/  IMAD.U32 R39, RZ, RZ, UR4 ;  /* 0x00000004ff277e24 */ /* 0x000fe4000f8e00ff */
[----:B--2---:R-:W-:-:S05]  /*0790*/  IMAD.U32 R36, RZ, RZ, UR5 ;  /* 0x00000005ff247e24 */ /* 0x004fca000f8e00ff */
[----:B------:R-:W-:Y:S01]  /*07a0*/  LEA R37, R36, R39, 0x18 ;  /* 0x0000002724257211 */ /* 0x000fe200078ec0ff */
[C---:B-1----:R-:W-:Y:S01]  /*07b0*/  IMAD.SHL.U32 R24, R82.reuse, 0x800, RZ ;  /* 0x0000080052187824 */ /* 0x042fe200078e00ff */
[----:B------:R-:W-:-:S04]  /*07c0*/  LOP3.LUT R82, R82, 0x3fc, RZ, 0xc0, !PT ;  /* 0x000003fc52527812 */ /* 0x000fc800078ec0ff */
[----:B------:R-:W-:-:S04]  /*07d0*/  LOP3.LUT R24, R24, 0x1800, RZ, 0xc0, !PT ;  /* 0x0000180018187812 */ /* 0x000fc800078ec0ff */
[----:B------:R-:W-:-:S05]  /*07e0*/  IADD3 R82, PT, PT, R82, R37, R24 ;  /* 0x0000002552527210 */ /* 0x000fca0007ffe018 */
[----:B------:R2:W-:Y:S04]  /*07f0*/  STS [R82], RZ ;  /* 0x000000ff52007388 */ /* 0x0005e80000000800 */
[----:B------:R2:W-:Y:S04]  /*0800*/  STS [R82+0x200], RZ ;  /* 0x000200ff52007388 */ /* 0x0005e80000000800 */
[----:B------:R2:W-:Y:S04]  /*0810*/  STS [R82+0x400], RZ ;  /* 0x000400ff52007388 */ /* 0x0005e80000000800 */
[----:B------:R2:W-:Y:S01]  /*0820*/  STS [R82+0x600], RZ ;  /* 0x000600ff52007388 */ /* 0x0005e20000000800 */
[----:B------:R-:W-:Y:S05]  /*0830*/  BRA `(.L_x_6) ;  /* 0x0000000000447947 */ /* 0x000fea0003800000 */
.L_x_5:
[----:B------:R-:W1:Y:S01]  /*0840*/  LDC.64 R24, c[0x0][0x380] ;  /* 0x0000e000ff187b82 */ /* 0x000e620000000a00 */
[----:B------:R-:W-:Y:S01]  /*0850*/  R2UR UR4, R90 ;  /* 0x000000005a0472ca */ /* 0x000fe200000e0000 */
[----:B------:R-:W-:Y:S01]  /*0860*/  IMAD R27, R80, R29, R30 ;  /* 0x0000001d501b7224 */ /* 0x000fe200078e021e */
[----:B------:R-:W-:-:S03]  /*0870*/  R2UR UR5, R91 ;  /* 0x000000005b0572ca */ /* 0x000fc600000e0000 */
[----:B-1----:R-:W-:-:S10]  /*0880*/  IMAD.WIDE R24, R27, 0x4, R24 ;  /* 0x000000041b187825 */ /* 0x002fd400078e0218 */
[----:B------:R-:W2:Y:S01]  /*0890*/  LDG.E.128 R24, desc[UR4][R24.64] ;  /* 0x0000000418187981 */ /* 0x000ea2000c1e1d00 */
[----:B------:R-:W1:Y:S01]  /*08a0*/  S2UR UR5, SR_CgaCtaId ;  /* 0x00000000000579c3 */ /* 0x000e620000008800 */
[----:B------:R-:W-:Y:S01]  /*08b0*/  UMOV UR4, 0x400 ;  /* 0x0000040000047882 */ /* 0x000fe20000000000 */
[----:B------:R-:W-:Y:S01]  /*08c0*/  LOP3.LUT R68, R68, 0x3fc, RZ, 0xc0, !PT ;  /* 0x000003fc44447812 */ /* 0x000fe200078ec0ff */
[----:B------:R-:W-:Y:S02]  /*08d0*/  IMAD.U32 R39, RZ, RZ, UR4 ;  /* 0x00000004ff277e24 */ /* 0x000fe4000f8e00ff */
[----:B-1----:R-:W-:-:S05]  /*08e0*/  IMAD.U32 R36, RZ, RZ, UR5 ;  /* 0x00000005ff247e24 */ /* 0x002fca000f8e00ff */
[----:B------:R-:W-:-:S04]  /*08f0*/  LEA R37, R36, R39, 0x18 ;  /* 0x0000002724257211 */ /* 0x000fc800078ec0ff */
[----:B------:R-:W-:-:S05]  /*0900*/  IADD3 R82, PT, PT, R68, R37, R82 ;  /* 0x0000002544527210 */ /* 0x000fca0007ffe052 */
[----:B--2---:R1:W-:Y:S04]  /*0910*/  STS [R82], R24 ;  /* 0x0000001852007388 */ /* 0x0043e80000000800 */
[----:B------:R1:W-:Y:S04]  /*0920*/  STS [R82+0x200], R25 ;  /* 0x0002001952007388 */ /* 0x0003e80000000800 */
[----:B------:R1:W-:Y:S04]  /*0930*/  STS [R82+0x400], R26 ;  /* 0x0004001a52007388 */ /* 0x0003e80000000800 */
[----:B------:R1:W-:Y:S02]  /*0940*/  STS [R82+0x600], R27 ;  /* 0x0006001b52007388 */ /* 0x0003e40000000800 */
.L_x_6:
[----:B------:R-:W-:Y:S05]  /*0950*/  BSYNC.RECONVERGENT B0 ;  /* 0x0000000000007941 */ /* 0x000fea0003800200 */
.L_x_4:
[----:B------:R-:W3:Y:S01]  /*0960*/  S2R R68, SR_TID.X ;  /* 0x0000000000447919 */ /* 0x000ee20000002100 */
[----:B------:R-:W4:Y:S01]  /*0970*/  S2UR UR4, SR_CTAID.Y ;  /* 0x00000000000479c3 */ /* 0x000f220000002600 */
[----:B------:R-:W-:Y:S01]  /*0980*/  ISETP.GE.AND P0, PT, R30, R29, PT ;  /* 0x0000001d1e00720c */ /* 0x000fe20003f06270 */
[----:B-1----:R-:W1:Y:S01]  /*0990*/  S2R R26, SR_CTAID.X ;  /* 0x00000000001a7919 */ /* 0x002e620000002500 */
[----:B----4-:R-:W-:-:S06]  /*09a0*/  USHF.L.U32 UR4, UR4, 0x7, URZ ;  /* 0x0000000704047899 */ /* 0x010fcc00080006ff */
[C---:B---3--:R-:W-:Y:S01]  /*09b0*/  LEA.HI R80, R68.reuse, UR4, RZ, 0x1e ;  /* 0x0000000444507c11 */ /* 0x048fe2000f8ff0ff */
[----:B------:R-:W-:Y:S01]  /*09c0*/  IMAD.SHL.U32 R89, R68, 0x4, RZ ;  /* 0x0000000444597824 */ /* 0x000fe200078e00ff */
[----:B------:R-:W-:-:S03]  /*09d0*/  SHF.R.U32.HI R93, RZ, 0x5, R68 ;  /* 0x00000005ff5d7819 */ /* 0x000fc60000011644 */
[----:B------:R-:W3:Y:S01]  /*09e0*/  LDCU UR4, c[0x0][0x3a0] ;  /* 0x00007400ff0477ac */ /* 0x000ee20008000800 */
[----:B------:R-:W-:Y:S01]  /*09f0*/  VIADD R25, R80, 0x40 ;  /* 0x0000004050197836 */ /* 0x000fe20000000000 */
[C---:B------:R-:W-:Y:S02]  /*0a00*/  LOP3.LUT R35, R89.reuse, 0x7c, RZ, 0xc0, !PT ;  /* 0x0000007c59237812 */ /* 0x040fe400078ec0ff */
[----:B------:R-:W-:Y:S02]  /*0a10*/  LOP3.LUT R89, R89, 0xc, RZ, 0xc0, !PT ;  /* 0x0000000c59597812 */ /* 0x000fe400078ec0ff */
[----:B------:R-:W-:Y:S01]  /*0a20*/  ISETP.LT.AND P0, PT, R25, R28, !P0 ;  /* 0x0000001c1900720c */ /* 0x000fe20004701270 */
[----:B-1----:R-:W-:Y:S02]  /*0a30*/  IMAD R35, R26, 0x80, R35 ;  /* 0x000000801a237824 */ /* 0x002fe400078e0223 */
[----:B------:R-:W-:-:S03]  /*0a40*/  IMAD R28, R70, 0x10, R93 ;  /* 0x00000010461c7824 */ /* 0x000fc600078e025d */
[----:B---3--:R-:W-:-:S07]  /*0a50*/  ISETP.GE.AND P1, PT, R35, UR4, PT ;  /* 0x0000000423007c0c */ /* 0x008fce000bf26270 */
[----:B------:R-:W-:Y:S01]  /*0a60*/  @P0 IMAD.SHL.U32 R26, R29, 0x40, RZ ;  /* 0x000000401d1a0824 */ /* 0x000fe200078e00ff */
[----:B------:R-:W1:Y:S01]  /*0a70*/  @P0 LDC.64 R24, c[0x0][0x380] ;  /* 0x0000e000ff180b82 */ /* 0x000e620000000a00 */
[----:B------:R-:W-:Y:S01]  /*0a80*/  @P0 IMAD R27, R70, 0x10, R89 ;  /* 0x00000010461b0824 */ /* 0x000fe200078e0259 */
[-C--:B------:R-:W-:Y:S01]  /*0a90*/  ISETP.GE.OR P1, PT, R28, R29.reuse, P1 ;  /* 0x0000001d1c00720c */ /* 0x080fe20000f26670 */
[----:B------:R-:W-:Y:S01]  /*0aa0*/  @P0 IMAD R26, R80, R29, R26 ;  /* 0x0000001d501a0224 */ /* 0x000fe200078e021a */
[----:B------:R-:W-:Y:S02]  /*0ab0*/  ISETP.GE.AND P2, PT, R35, UR4, PT ;  /* 0x0000000423007c0c */ /* 0x000fe4000bf46270 */
[----:B------:R-:W-:Y:S01]  /*0ac0*/  @P0 R2UR UR6, R90 ;  /* 0x000000005a0602ca */ /* 0x000fe200000e0000 */
[----:B------:R-:W-:Y:S01]  /*0ad0*/  @P0 IMAD.IADD R27, R26, 0x1, R27 ;  /* 0x000000011a1b0824 */ /* 0x000fe200078e021b */
[----:B------:R-:W-:Y:S02]  /*0ae0*/  LEA.HI R26, R68, R34, RZ, 0x1b ;  /* 0x00000022441a7211 */ /* 0x000fe400078fd8ff */
[----:B------:R-:W-:-:S03]  /*0af0*/  @P0 R2UR UR7, R91 ;  /* 0x000000005b0702ca */ /* 0x000fc600000e0000 */
[----:B------:R-:W-:Y:S02]  /*0b00*/  VIADD R26, R26, 0x8 ;  /* 0x000000081a1a7836 */ /* 0x000fe40000000000 */
[----:B------:R-:W3:Y:S03]  /*0b10*/  @!P1 LDC.64 R30, c[0x0][0x388] ;  /* 0x0000e200ff1e9b82 */ /* 0x000ee60000000a00 */
[----:B------:R-:W-:Y:S01]  /*0b20*/  ISETP.LT.AND P2, PT, R26, R29, !P2 ;  /* 0x0000001d1a00720c */ /* 0x000fe20005741270 */
[----:B-1----:R-:W-:-:S06]  /*0b30*/  @P0 IMAD.WIDE R24, R27, 0x4, R24 ;  /* 0x000000041b180825 */ /* 0x002fcc00078e0218 */
[----:B------:R-:W4:Y:S06]  /*0b40*/  @P0 LDG.E.128 R24, desc[UR6][R24.64] ;  /* 0x0000000618180981 */ /* 0x000f2c000c1e1d00 */
[----:B------:R-:W1:Y:S01]  /*0b50*/  @P2 LDC.64 R32, c[0x0][0x388] ;  /* 0x0000e200ff202b82 */ /* 0x000e620000000a00 */
[----:B------:R-:W-:Y:S01]  /*0b60*/  @!P1 R2UR UR6, R90 ;  /* 0x000000005a0692ca */ /* 0x000fe200000e0000 */
[----:B------:R-:W-:Y:S01]  /*0b70*/  @!P1 IMAD R29, R28, UR4, R35 ;  /* 0x000000041c1d9c24 */ /* 0x000fe2000f8e0223 */
[----:B------:R-:W-:-:S03]  /*0b80*/  @!P1 R2UR UR7, R91 ;  /* 0x000000005b0792ca */ /* 0x000fc600000e0000 */
[----:B---3--:R-:W-:Y:S01]  /*0b90*/  @!P1 IMAD.WIDE R30, R29, 0x4, R30 ;  /* 0x000000041d1e9825 */ /* 0x008fe200078e021e */
[----:B------:R-:W-:-:S09]  /*0ba0*/  @P2 IADD3 R34, PT, PT, R34, 0x8, R93 ;  /* 0x0000000822222810 */ /* 0x000fd20007ffe05d */
[----:B------:R-:W3:Y:S01]  /*0bb0*/  @!P1 LDG.E.128 R28, desc[UR6][R30.64] ;  /* 0x000000061e1c9981 */ /* 0x000ee2000c1e1d00 */
[----:B------:R-:W-:Y:S01]  /*0bc0*/  @P2 R2UR UR6, R90 ;  /* 0x000000005a0622ca */ /* 0x000fe200000e0000 */
[----:B------:R-:W-:Y:S01]  /*0bd0*/  @P2 IMAD R35, R34, UR4, R35 ;  /* 0x0000000422232c24 */ /* 0x000fe2000f8e0223 */
[----:B------:R-:W-:-:S03]  /*0be0*/  @P2 R2UR UR7, R91 ;  /* 0x000000005b0722ca */ /* 0x000fc600000e0000 */
[----:B-1----:R-:W-:-:S10]  /*0bf0*/  @P2 IMAD.WIDE R32, R35, 0x4, R32 ;  /* 0x0000000423202825 */ /* 0x002fd400078e0220 */
[----:B------:R-:W5:Y:S01]  /*0c00*/  @P2 LDG.E.128 R32, desc[UR6][R32.64] ;  /* 0x0000000620202981 */ /* 0x000f62000c1e1d00 */
[----:B------:R-:W-:Y:S01]  /*0c10*/  VIADD R39, R39, 0x2000 ;  /* 0x0000200027277836 */ /* 0x000fe20000000000 */
[----:B------:R-:W-:Y:S05]  /*0c20*/  WARPSYNC.ALL ;  /* 0x0000000000007948 */ /* 0x000fea0003800000 */
[----:B------:R-:W-:Y:S01]  /*0c30*/  LEA R36, R36, R39, 0x18 ;  /* 0x0000002724247211 */ /* 0x000fe200078ec0ff */
[----:B------:R-:W-:Y:S01]  /*0c40*/  @!P1 IMAD.SHL.U32 R39, R68, 0x10, RZ ;  /* 0x0000001044279824 */ /* 0x000fe200078e00ff */
[----:B------:R-:W-:Y:S01]  /*0c50*/  @!P0 STS [R82+0x300], RZ ;  /* 0x000300ff52008388 */ /* 0x000fe20000000800 */
[----:B------:R-:W-:-:S02]  /*0c60*/  UMOV UR4, 0x10 ;  /* 0x0000001000047882 */ /* 0x000fc40000000000 */
[--C-:B------:R-:W-:Y:S01]  /*0c70*/  @!P1 IMAD R38, R93, 0x200, R36.reuse ;  /* 0x000002005d269824 */ /* 0x100fe200078e0224 */
[----:B------:R-:W-:Y:S01]  /*0c80*/  @!P1 LOP3.LUT R84, R39, 0x1f0, RZ, 0xc0, !PT ;  /* 0x000001f027549812 */ /* 0x000fe200078ec0ff */
[----:B------:R-:W-:Y:S01]  /*0c90*/  @P1 IMAD.SHL.U32 R39, R68, 0x10, RZ ;  /* 0x0000001044271824 */ /* 0x000fe200078e00ff */
[----:B------:R-:W-:Y:S01]  /*0ca0*/  @!P0 STS [R82+0x100], RZ ;  /* 0x000100ff52008388 */ /* 0x000fe20000000800 */
[----:B------:R-:W-:Y:S02]  /*0cb0*/  @P2 IMAD R93, R93, 0x200, R36 ;  /* 0x000002005d5d2824 */ /* 0x000fe400078e0224 */
[----:B------:R-:W-:Y:S01]  /*0cc0*/  @!P1 IMAD.IADD R38, R38, 0x1, R84 ;  /* 0x0000000126269824 */ /* 0x000fe200078e0254 */
[----:B------:R-:W-:Y:S01]  /*0cd0*/  @P1 LOP3.LUT R84, R39, 0x1f0, RZ, 0xc0, !PT ;  /* 0x000001f027541812 */ /* 0x000fe200078ec0ff */
[----:B------:R-:W-:Y:S04]  /*0ce0*/  @!P0 STS [R82+0x500], RZ ;  /* 0x000500ff52008388 */ /* 0x000fe80000000800 */
[----:B------:R-:W-:Y:S01]  /*0cf0*/  @!P0 STS [R82+0x700], RZ ;  /* 0x000700ff52008388 */ /* 0x000fe20000000800 */
[----:B------:R-:W-:-:S03]  /*0d00*/  @P2 IMAD.IADD R93, R93, 0x1, R84 ;  /* 0x000000015d5d2824 */ /* 0x000fc600078e0254 */
[----:B----4-:R1:W-:Y:S04]  /*0d10*/  @P0 STS [R82+0x300], R25 ;  /* 0x0003001952000388 */ /* 0x0103e80000000800 */
[----:B------:R4:W-:Y:S04]  /*0d20*/  @P0 STS [R82+0x100], R24 ;  /* 0x0001001852000388 */ /* 0x0009e80000000800 */
[----:B------:R0:W-:Y:S01]  /*0d30*/  @P0 STS [R82+0x500], R26 ;  /* 0x0005001a52000388 */ /* 0x0001e20000000800 */
[C---:B-1----:R-:W-:Y:S02]  /*0d40*/  @P1 LOP3.LUT R25, R39.reuse, 0x3e00, RZ, 0xc0, !PT ;  /* 0x00003e0027191812 */ /* 0x042fe400078ec0ff */
[----:B------:R-:W-:Y:S01]  /*0d50*/  @!P2 LOP3.LUT R39, R39, 0x3e00, RZ, 0xc0, !PT ;  /* 0x00003e002727a812 */ /* 0x000fe200078ec0ff */
[----:B------:R1:W-:Y:S01]  /*0d60*/  @P0 STS [R82+0x700], R27 ;  /* 0x0007001b52000388 */ /* 0x0003e20000000800 */
[-C--:B------:R-:W-:Y:S01]  /*0d70*/  @P1 IADD3 R25, PT, PT, R84, R36.reuse, R25 ;  /* 0x0000002454191210 */ /* 0x080fe20007ffe019 */
[----:B----4-:R-:W-:Y:S01]  /*0d80*/  IMAD.SHL.U32 R24, R68, 0x2, RZ ;  /* 0x0000000244187824 */ /* 0x010fe200078e00ff */
[----:B------:R-:W-:Y:S01]  /*0d90*/  @!P2 IADD3 R39, PT, PT, R84, R36, R39 ;  /* 0x000000245427a210 */ /* 0x000fe20007ffe027 */
[----:B---3--:R3:W-:Y:S01]  /*0da0*/  @!P1 STS.128 [R38], R28 ;  /* 0x0000001c26009388 */ /* 0x0087e20000000c00 */
[----:B0-----:R-:W-:-:S02]  /*0db0*/  @P0 IMAD.SHL.U32 R26, R68, 0x800, RZ ;  /* 0x00000800441a0824 */ /* 0x001fc400078e00ff */
[----:B------:R-:W-:Y:S01]  /*0dc0*/  LOP3.LUT R24, R24, 0x7e0, RZ, 0xc0, !PT ;  /* 0x000007e018187812 */ /* 0x000fe200078ec0ff */
[----:B------:R3:W-:Y:S01]  /*0dd0*/  @P1 STS.128 [R25], RZ ;  /* 0x000000ff19001388 */ /* 0x0007e20000000c00 */
[C---:B--2---:R-:W-:Y:S01]  /*0de0*/  @!P0 IMAD.SHL.U32 R82, R68.reuse, 0x800, RZ ;  /* 0x0000080044528824 */ /* 0x044fe200078e00ff */
[----:B-1----:R-:W-:Y:S02]  /*0df0*/  LOP3.LUT R27, R68, 0xf, RZ, 0xc0, !PT ;  /* 0x0000000f441b7812 */ /* 0x002fe400078ec0ff */
[----:B------:R3:W-:Y:S01]  /*0e00*/  @!P2 STS.128 [R39+0x1000], RZ ;  /* 0x001000ff2700a388 */ /* 0x0007e20000000c00 */
[----:B------:R-:W-:Y:S01]  /*0e10*/  IMAD.IADD R84, R37, 0x1, R24 ;  /* 0x0000000125547824 */ /* 0x000fe200078e0218 */
[----:B------:R-:W-:Y:S01]  /*0e20*/  @!P0 LOP3.LUT R82, R82, 0x1800, RZ, 0xc0, !PT ;  /* 0x0000180052528812 */ /* 0x000fe200078ec0ff */
[----:B------:R-:W-:Y:S01]  /*0e30*/  IMAD R86, R27, 0x20, R36 ;  /* 0x000000201b567824 */ /* 0x000fe200078e0224 */
[----:B------:R-:W-:Y:S01]  /*0e40*/  @P0 LOP3.LUT R82, R26, 0x1800, RZ, 0xc0, !PT ;  /* 0x000018001a520812 */ /* 0x000fe200078ec0ff */
[----:B-----5:R3:W-:Y:S01]  /*0e50*/  @P2 STS.128 [R93+0x1000], R32 ;  /* 0x001000205d002388 */ /* 0x0207e20000000c00 */
[----:B------:R-:W-:Y:S06]  /*0e60*/  BAR.SYNC.DEFER_BLOCKING 0x0 ;  /* 0x0000000000007b1d */ /* 0x000fec0000010000 */
.L_x_7:
[----:B---3--:R-:W-:Y:S04]  /*0e70*/  LDS.128 R24, [R84+UR4+-0x10] ;  /* 0xfffff00454187984 */ /* 0x008fe80008000c00 */
[----:B------:R-:W0:Y:S04]  /*0e80*/  LDS.128 R28, [R86+UR4+-0x10] ;  /* 0xfffff004561c7984 */ /* 0x000e280008000c00 */
[----:B------:R-:W1:Y:S04]  /*0e90*/  LDS.128 R32, [R86+UR4] ;  /* 0x0000000456207984 */ /* 0x000e680008000c00 */
[----:B------:R-:W2:Y:S01]  /*0ea0*/  LDS.128 R36, [R84+UR4] ;  /* 0x0000000454247984 */ /* 0x000ea20008000c00 */
[----:B------:R-:W-:-:S04]  /*0eb0*/  UIADD3 UR4, UPT, UPT, UR4, 0x200, URZ ;  /* 0x0000020004047890 */ /* 0x000fc8000fffe0ff */
[----:B------:R-:W-:Y:S01]  /*0ec0*/  UISETP.NE.AND UP0, UPT, UR4, 0x2010, UPT ;  /* 0x000020100400788c */ /* 0x000fe2000bf05270 */
[C---:B0-----:R-:W-:Y:S01]  /*0ed0*/  FFMA R79, R24.reuse, R28, R79 ;  /* 0x0000001c184f7223 */ /* 0x041fe2000000004f */
[C---:B------:R-:W-:Y:S01]  /*0ee0*/  FFMA R64, R24.reuse, R29, R64 ;  /* 0x0000001d18407223 */ /* 0x040fe20000000040 */
[C---:B------:R-:W-:Y:S01]  /*0ef0*/  FFMA R77, R24.reuse, R30, R77 ;  /* 0x0000001e184d7223 */ /* 0x040fe2000000004d */
[C---:B------:R-:W-:Y:S01]  /*0f00*/  FFMA R62, R24.reuse, R31, R62 ;  /* 0x0000001f183e7223 */ /* 0x040fe2000000003e */
[C---:B-1----:R-:W-:Y:S01]  /*0f10*/  FFMA R75, R24.reuse, R32, R75 ;  /* 0x00000020184b7223 */ /* 0x042fe2000000004b */
[C---:B------:R-:W-:Y:S01]  /*0f20*/  FFMA R66, R24.reuse, R33, R66 ;  /* 0x0000002118427223 */ /* 0x040fe20000000042 */
[C---:B------:R-:W-:Y:S01]  /*0f30*/  FFMA R73, R24.reuse, R34, R73 ;  /* 0x0000002218497223 */ /* 0x040fe20000000049 */
[----:B------:R-:W-:Y:S01]  /*0f40*/  FFMA R60, R24, R35, R60 ;  /* 0x00000023183c7223 */ /* 0x000fe2000000003c */
[----:B------:R-:W-:Y:S01]  /*0f50*/  FFMA R71, R28, R25, R71 ;  /* 0x000000191c477223 */ /* 0x000fe20000000047 */
[C---:B------:R-:W-:Y:S01]  /*0f60*/  FFMA R58, R25.reuse, R29, R58 ;  /* 0x0000001d193a7223 */ /* 0x040fe2000000003a */
[C---:B------:R-:W-:Y:S01]  /*0f70*/  FFMA R69, R25.reuse, R30, R69 ;  /* 0x0000001e19457223 */ /* 0x040fe20000000045 */
[C---:B------:R-:W-:Y:S01]  /*0f80*/  FFMA R56, R25.reuse, R31, R56 ;  /* 0x0000001f19387223 */ /* 0x040fe20000000038 */
[----:B------:R-:W-:Y:S01]  /*0f90*/  FFMA R67, R32, R25, R67 ;  /* 0x0000001920437223 */ /* 0x000fe20000000043 */
[C---:B------:R-:W-:Y:S01]  /*0fa0*/  FFMA R54, R25.reuse, R33, R54 ;  /* 0x0000002119367223 */ /* 0x040fe20000000036 */
[C---:B------:R-:W-:Y:S01]  /*0fb0*/  FFMA R65, R25.reuse, R34, R65 ;  /* 0x0000002219417223 */ /* 0x040fe20000000041 */
[----:B------:R-:W-:Y:S01]  /*0fc0*/  FFMA R52, R25, R35, R52 ;  /* 0x0000002319347223 */ /* 0x000fe20000000034 */
        /* <DEDUP_REMOVED lines=16> */
[C---:B--2---:R-:W-:Y:S01]  /*10d0*/  FFMA R45, R36.reuse, R28, R45 ;  /* 0x0000001c242d7223 */ /* 0x044fe2000000002d */
[C---:B------:R-:W-:Y:S01]  /*10e0*/  FFMA R20, R36.reuse, R29, R20 ;  /* 0x0000001d24147223 */ /* 0x040fe20000000014 */
[C---:B------:R-:W-:Y:S01]  /*10f0*/  FFMA R43, R36.reuse, R30, R43 ;  /* 0x0000001e242b7223 */ /* 0x040fe2000000002b */
[C---:B------:R-:W-:Y:S01]  /*1100*/  FFMA R18, R36.reuse, R31, R18 ;  /* 0x0000001f24127223 */ /* 0x040fe20000000012 */
[C---:B------:R-:W-:Y:S01]  /*1110*/  FFMA R41, R36.reuse, R32, R41 ;  /* 0x0000002024297223 */ /* 0x040fe20000000029 */
        /* <DEDUP_REMOVED lines=27> */
[----:B------:R-:W-:Y:S06]  /*12d0*/  BRA.U UP0, `(.L_x_7) ;  /* 0xfffffff900e47547 */ /* 0x000fec000b83ffff */
[----:B------:R-:W-:Y:S01]  /*12e0*/  VIADD R70, R70, 0x1 ;  /* 0x0000000146467836 */ /* 0x000fe20000000000 */
[----:B------:R-:W-:Y:S04]  /*12f0*/  BAR.SYNC.DEFER_BLOCKING 0x0 ;  /* 0x0000000000007b1d */ /* 0x000fe80000010000 */
[----:B------:R-:W-:-:S13]  /*1300*/  ISETP.NE.AND P0, PT, R70, R87, PT ;  /* 0x000000574600720c */ /* 0x000fda0003f05270 */
[----:B------:R-:W-:Y:S05]  /*1310*/  @P0 BRA `(.L_x_8) ;  /* 0xfffffff000f00947 */ /* 0x000fea000383ffff */
.L_x_3:
[----:B------:R-:W1:Y:S01]  /*1320*/  S2R R24, SR_TID.X ;  /* 0x0000000000187919 */ /* 0x000e620000002100 */
[----:B------:R-:W2:Y:S01]  /*1330*/  LDC R68, c[0x0][0x398] ;  /* 0x0000e600ff447b82 */ /* 0x000ea20000000800 */
[----:B------:R-:W3:Y:S01]  /*1340*/  LDCU UR6, c[0x0][0x3a0] ;  /* 0x00007400ff0677ac */ /* 0x000ee20008000800 */
[----:B------:R-:W4:Y:S01]  /*1350*/  S2R R70, SR_CTAID.X ;  /* 0x0000000000467919 */ /* 0x000f220000002500 */
[----:B------:R-:W5:Y:S01]  /*1360*/  S2R R87, SR_CTAID.Y ;  /* 0x0000000000577919 */ /* 0x000f620000002600 */
[----:B-1----:R-:W-:Y:S01]  /*1370*/  IMAD.SHL.U32 R25, R24, 0x8, RZ ;  /* 0x0000000818197824 */ /* 0x002fe200078e00ff */
[----:B------:R-:W-:-:S04]  /*1380*/  SHF.R.U32.HI R24, RZ, 0x1, R24 ;  /* 0x00000001ff187819 */ /* 0x000fc80000011618 */
[----:B------:R-:W-:Y:S02]  /*1390*/  LOP3.LUT R25, R25, 0x78, RZ, 0xc0, !PT ;  /* 0x0000007819197812 */ /* 0x000fe400078ec0ff */
[----:B------:R-:W-:-:S03]  /*13a0*/  LOP3.LUT R24, R24, 0x1f8, RZ, 0xc0, !PT ;  /* 0x000001f818187812 */ /* 0x000fc600078ec0ff */
[----:B----4-:R-:W-:Y:S02]  /*13b0*/  IMAD R70, R70, 0x80, R25 ;  /* 0x0000008046467824 */ /* 0x010fe400078e0219 */
[----:B-----5:R-:W-:-:S03]  /*13c0*/  IMAD R87, R87, 0x80, R24 ;  /* 0x0000008057577824 */ /* 0x020fc600078e0218 */
[----:B---3--:R-:W-:Y:S01]  /*13d0*/  ISETP.GE.AND P4, PT, R70, UR6, PT ;  /* 0x0000000646007c0c */ /* 0x008fe2000bf86270 */
[----:B------:R-:W-:-:S03]  /*13e0*/  IMAD R29, R87, UR6, RZ ;  /* 0x00000006571d7c24 */ /* 0x000fc6000f8e02ff */
[----:B--2---:R-:W-:-:S13]  /*13f0*/  ISETP.LT.AND P4, PT, R87, R68, !P4 ;  /* 0x000000445700720c */ /* 0x004fda0006781270 */
[----:B------:R-:W1:Y:S01]  /*1400*/  @P4 LDC.64 R24, c[0x0][0x390] ;  /* 0x0000e400ff184b82 */ /* 0x000e620000000a00 */
[----:B------:R-:W-:Y:S01]  /*1410*/  @P4 R2UR UR4, R90 ;  /* 0x000000005a0442ca */ /* 0x000fe200000e0000 */
[----:B------:R-:W-:Y:S01]  /*1420*/  @P4 IMAD.IADD R27, R70, 0x1, R29 ;  /* 0x00000001461b4824 */ /* 0x000fe200078e021d */
[----:B------:R-:W-:-:S03]  /*1430*/  @P4 R2UR UR5, R91 ;  /* 0x000000005b0542ca */ /* 0x000fc600000e0000 */
[----:B-1----:R-:W-:-:S10]  /*1440*/  @P4 IMAD.WIDE R24, R27, 0x4, R24 ;  /* 0x000000041b184825 */ /* 0x002fd400078e0218 */
[----:B------:R-:W2:Y:S01]  /*1450*/  @P4 LDG.E R26, desc[UR4][R24.64] ;  /* 0x00000004181a4981 */ /* 0x000ea2000c1e1900 */
[----:B------:R-:W-:Y:S01]  /*1460*/  VIADD R27, R70, 0x1 ;  /* 0x00000001461b7836 */ /* 0x000fe20000000000 */
[----:B------:R-:W-:Y:S01]  /*1470*/  @P4 R2UR UR8, R90 ;  /* 0x000000005a0842ca */ /* 0x000fe200000e0000 */
[C---:B------:R-:W-:Y:S01]  /*1480*/  VIADD R28, R70.reuse, 0x2 ;  /* 0x00000002461c7836 */ /* 0x040fe20000000000 */
[----:B------:R-:W-:Y:S01]  /*1490*/  @P4 R2UR UR9, R91 ;  /* 0x000000005b0942ca */ /* 0x000fe200000e0000 */
[----:B------:R-:W1:Y:S01]  /*14a0*/  LDCU.64 UR4, c[0x0][0x390] ;  /* 0x00007200ff0477ac */ /* 0x000e620008000a00 */
[----:B------:R-:W-:Y:S01]  /*14b0*/  ISETP.GE.AND P0, PT, R27, UR6, PT ;  /* 0x000000061b007c0c */ /* 0x000fe2000bf06270 */
[----:B------:R-:W-:-:S03]  /*14c0*/  VIADD R27, R70, 0x3 ;  /* 0x00000003461b7836 */ /* 0x000fc60000000000 */
[----:B------:R-:W-:Y:S02]  /*14d0*/  P2R R80, PR, RZ, 0x1 ;  /* 0x00000001ff507803 */ /* 0x000fe40000000000 */
[-C--:B------:R-:W-:Y:S02]  /*14e0*/  ISETP.GE.OR P3, PT, R87, R68.reuse, P0 ;  /* 0x000000445700720c */ /* 0x080fe40000766670 */
[----:B------:R-:W-:Y:S02]  /*14f0*/  ISETP.GE.AND P0, PT, R28, UR6, PT ;  /* 0x000000061c007c0c */ /* 0x000fe4000bf06270 */
[----:B------:R-:W-:Y:S02]  /*1500*/  ISETP.GE.AND P5, PT, R27, UR6, PT ;  /* 0x000000061b007c0c */ /* 0x000fe4000bfa6270 */
[CC--:B------:R-:W-:Y:S02]  /*1510*/  ISETP.GE.OR P2, PT, R87.reuse, R68.reuse, P0 ;  /* 0x000000445700720c */ /* 0x0c0fe40000746670 */
[----:B------:R-:W-:-:S11]  /*1520*/  ISETP.GE.OR P1, PT, R87, R68, P5 ;  /* 0x000000445700720c */ /* 0x000fd60002f26670 */
[C---:B------:R-:W-:Y:S02]  /*1530*/  @!P2 R2UR UR10, R90.reuse ;  /* 0x000000005a0aa2ca */ /* 0x040fe400000e0000 */
[C---:B------:R-:W-:Y:S02]  /*1540*/  @!P2 R2UR UR11, R91.reuse ;  /* 0x000000005b0ba2ca */ /* 0x040fe400000e0000 */
[----:B------:R-:W-:Y:S02]  /*1550*/  @!P1 R2UR UR12, R90 ;  /* 0x000000005a0c92ca */ /* 0x000fe400000e0000 */
[----:B------:R-:W-:Y:S01]  /*1560*/  @!P1 R2UR UR13, R91 ;  /* 0x000000005b0d92ca */ /* 0x000fe200000e0000 */
[----:B--2---:R-:W-:-:S05]  /*1570*/  @P4 FFMA R79, RZ, R26, R79 ;  /* 0x0000001aff4f4223 */ /* 0x004fca000000004f */
[----:B------:R2:W-:Y:S01]  /*1580*/  @P4 STG.E desc[UR8][R24.64], R79 ;  /* 0x0000004f18004986 */ /* 0x0005e2000c101908 */
[----:B------:R-:W-:Y:S02]  /*1590*/  IADD3 R27, P4, PT, R70, R29, RZ ;  /* 0x0000001d461b7210 */ /* 0x000fe40007f9e0ff */
[----:B------:R-:W-:Y:S02]  /*15a0*/  @!P3 R2UR UR8, R90 ;  /* 0x000000005a08b2ca */ /* 0x000fe400000e0000 */
[----:B------:R-:W-:Y:S02]  /*15b0*/  @!P3 R2UR UR9, R91 ;  /* 0x000000005b09b2ca */ /* 0x000fe400000e0000 */
[----:B------:R-:W-:Y:S02]  /*15c0*/  LEA.HI.X.SX32 R28, R29, RZ, 0x1, P4 ;  /* 0x000000ff1d1c7211 */ /* 0x000fe400020f0eff */
[----:B-1----:R-:W-:-:S04]  /*15d0*/  LEA R26, P4, R27, UR4, 0x2 ;  /* 0x000000041b1a7c11 */ /* 0x002fc8000f8810ff */
[----:B------:R-:W-:-:S05]  /*15e0*/  LEA.HI.X R27, R27, UR5, R28, 0x2, P4 ;  /* 0x000000051b1b7c11 */ /* 0x000fca000a0f141c */
[----:B------:R-:W3:Y:S04]  /*15f0*/  @!P3 LDG.E R31, desc[UR8][R26.64+0x4] ;  /* 0x000004081a1fb981 */ /* 0x000ee8000c1e1900 */
[----:B------:R-:W4:Y:S04]  /*1600*/  @!P2 LDG.E R28, desc[UR10][R26.64+0x8] ;  /* 0x0000080a1a1ca981 */ /* 0x000f28000c1e1900 */
[----:B------:R-:W5:Y:S01]  /*1610*/  @!P1 LDG.E R33, desc[UR12][R26.64+0xc] ;  /* 0x00000c0c1a219981 */ /* 0x000f62000c1e1900 */
[C---:B--2---:R-:W-:Y:S02]  /*1620*/  VIADD R24, R70.reuse, 0x4 ;  /* 0x0000000446187836 */ /* 0x044fe40000000000 */
[----:B------:R-:W-:-:S03]  /*1630*/  VIADD R25, R70, 0x5 ;  /* 0x0000000546197836 */ /* 0x000fc60000000000 */
[----:B------:R-:W-:Y:S01]  /*1640*/  ISETP.GE.AND P4, PT, R24, UR6, PT ;  /* 0x0000000618007c0c */ /* 0x000fe2000bf86270 */
[----:B---3--:R-:W-:Y:S01]  /*1650*/  @!P3 FFMA R31, RZ, R31, R64 ;  /* 0x0000001fff1fb223 */ /* 0x008fe20000000040 */
[----:B----4-:R-:W-:-:S04]  /*1660*/  @!P2 FFMA R77, RZ, R28, R77 ;  /* 0x0000001cff4da223 */ /* 0x010fc8000000004d */
[----:B------:R-:W-:Y:S01]  /*1670*/  @!P3 STG.E desc[UR8][R26.64+0x4], R31 ;  /* 0x0000041f1a00b986 */ /* 0x000fe2000c101908 */
[----:B------:R-:W-:Y:S01]  /*1680*/  ISETP.GE.AND P3, PT, R25, UR6, PT ;  /* 0x0000000619007c0c */ /* 0x000fe2000bf66270 */
[----:B-----5:R-:W-:Y:S02]  /*1690*/  @!P1 FFMA R33, RZ, R33, R62 ;  /* 0x00000021ff219223 */ /* 0x020fe4000000003e */
[----:B------:R1:W-:Y:S01]  /*16a0*/  @!P2 STG.E desc[UR10][R26.64+0x8], R77 ;  /* 0x0000084d1a00a986 */ /* 0x0003e2000c10190a */
[----:B------:R-:W-:-:S03]  /*16b0*/  ISETP.GE.OR P2, PT, R87, R68, P4 ;  /* 0x000000445700720c */ /* 0x000fc60002746670 */
[----:B------:R-:W-:Y:S01]  /*16c0*/  @!P1 STG.E desc[UR12][R26.64+0xc], R33 ;  /* 0x00000c211a009986 */ /* 0x000fe2000c10190c */
[----:B------:R-:W-:-:S09]  /*16d0*/  ISETP.GE.OR P1, PT, R87, R68, P3 ;  /* 0x000000445700720c */ /* 0x000fd20001f26670 */
[C---:B------:R-:W-:Y:S02]  /*16e0*/  @!P2 R2UR UR8, R90.reuse ;  /* 0x000000005a08a2ca */ /* 0x040fe400000e0000 */
[C---:B------:R-:W-:Y:S02]  /*16f0*/  @!P2 R2UR UR9, R91.reuse ;  /* 0x000000005b09a2ca */ /* 0x040fe400000e0000 */
[----:B------:R-:W-:Y:S02]  /*1700*/  @!P1 R2UR UR10, R90 ;  /* 0x000000005a0a92ca */ /* 0x000fe400000e0000 */
[----:B------:R-:W-:-:S09]  /*1710*/  @!P1 R2UR UR11, R91 ;  /* 0x000000005b0b92ca */ /* 0x000fd200000e0000 */
[----:B------:R-:W2:Y:S04]  /*1720*/  @!P2 LDG.E R24, desc[UR8][R26.64+0x10] ;  /* 0x000010081a18a981 */ /* 0x000ea8000c1e1900 */
[----:B------:R-:W3:Y:S01]  /*1730*/  @!P1 LDG.E R25, desc[UR10][R26.64+0x14] ;  /* 0x0000140a1a199981 */ /* 0x000ee2000c1e1900 */
[----:B--2---:R-:W-:Y:S01]  /*1740*/  @!P2 FFMA R75, RZ, R24, R75 ;  /* 0x00000018ff4ba223 */ /* 0x004fe2000000004b */
[----:B------:R-:W-:Y:S02]  /*1750*/  VIADD R24, R70, 0x6 ;  /* 0x0000000646187836 */ /* 0x000fe40000000000 */
[----:B---3--:R-:W-:Y:S02]  /*1760*/  @!P1 FFMA R25, RZ, R25, R66 ;  /* 0x00000019ff199223 */ /* 0x008fe40000000042 */
[----:B------:R2:W-:Y:S01]  /*1770*/  @!P2 STG.E desc[UR8][R26.64+0x10], R75 ;  /* 0x0000104b1a00a986 */ /* 0x0005e2000c101908 */
[----:B------:R-:W-:-:S03]  /*1780*/  ISETP.GE.AND P2, PT, R24, UR6, PT ;  /* 0x0000000618007c0c */ /* 0x000fc6000bf46270 */
[----:B------:R-:W-:Y:S01]  /*1790*/  @!P1 STG.E desc[UR10][R26.64+0x14], R25 ;  /* 0x000014191a009986 */ /* 0x000fe2000c10190a */
[----:B------:R-:W-:-:S13]  /*17a0*/  ISETP.GE.OR P1, PT, R87, R68, P2 ;  /* 0x000000445700720c */ /* 0x000fda0001726670 */
[----:B------:R-:W-:Y:S02]  /*17b0*/  @!P1 R2UR UR8, R90 ;  /* 0x000000005a0892ca */ /* 0x000fe400000e0000 */
[----:B------:R-:W-:-:S13]  /*17c0*/  @!P1 R2UR UR9, R91 ;  /* 0x000000005b0992ca */ /* 0x000fda00000e0000 */
[----:B------:R-:W3:Y:S01]  /*17d0*/  @!P1 LDG.E R24, desc[UR8][R26.64+0x18] ;  /* 0x000018081a189981 */ /* 0x000ee2000c1e1900 */
[----:B------:R-:W-:Y:S02]  /*17e0*/  VIADD R62, R29, UR6 ;  /* 0x000000061d3e7c36 */ /* 0x000fe40008000000 */
[----:B------:R-:W-:Y:S02]  /*17f0*/  VIADD R39, R70, 0x7 ;  /* 0x0000000746277836 */ /* 0x000fe40000000000 */
[----:B------:R-:W-:-:S04]  /*1800*/  VIADD R89, R62, UR6 ;  /* 0x000000063e597c36 */ /* 0x000fc80008000000 */
[----:B------:R-:W-:-:S04]  /*1810*/  VIADD R79, R89, UR6 ;  /* 0x00000006594f7c36 */ /* 0x000fc80008000000 */
[----:B-1----:R-:W-:-:S04]  /*1820*/  VIADD R77, R79, UR6 ;  /* 0x000000064f4d7c36 */ /* 0x002fc80008000000 */
[----:B--2---:R-:W-:Y:S02]  /*1830*/  VIADD R75, R77, UR6 ;  /* 0x000000064d4b7c36 */ /* 0x004fe40008000000 */
[----:B---3--:R-:W-:-:S05]  /*1840*/  @!P1 FFMA R73, RZ, R24, R73 ;  /* 0x00000018ff499223 */ /* 0x008fca0000000049 */
[----:B------:R1:W-:Y:S01]  /*1850*/  @!P1 STG.E desc[UR8][R26.64+0x18], R73 ;  /* 0x000018491a009986 */ /* 0x0003e2000c101908 */
[----:B------:R-:W-:-:S04]  /*1860*/  IADD3 R24, P1, PT, R70, R62, RZ ;  /* 0x0000003e46187210 */ /* 0x000fc80007f3e0ff */
[----:B------:R-:W-:Y:S02]  /*1870*/  LEA.HI.X.SX32 R29, R62, RZ, 0x1, P1 ;  /* 0x000000ff3e1d7211 */ /* 0x000fe400008f0eff */
[----:B------:R-:W-:-:S04]  /*1880*/  LEA R36, P1, R24, UR4, 0x2 ;  /* 0x0000000418247c11 */ /* 0x000fc8000f8210ff */
[----:B------:R-:W-:Y:S01]  /*1890*/  LEA.HI.X R37, R24, UR5, R29, 0x2, P1 ;  /* 0x0000000518257c11 */ /* 0x000fe200088f141d */
[----:B-1----:R-:W-:Y:S01]  /*18a0*/  VIADD R73, R75, UR6 ;  /* 0x000000064b497c36 */ /* 0x002fe20008000000 */
[----:B------:R-:W-:-:S04]  /*18b0*/  IADD3 R24, P1, PT, R70, R89, RZ ;  /* 0x0000005946187210 */ /* 0x000fc80007f3e0ff */
[----:B------:R-:W-:Y:S02]  /*18c0*/  LEA.HI.X.SX32 R25, R89, RZ, 0x1, P1 ;  /* 0x000000ff59197211 */ /* 0x000fe400008f0eff */
[----:B------:R-:W-:-:S04]  /*18d0*/  LEA R34, P1, R24, UR4, 0x2 ;  /* 0x0000000418227c11 */ /* 0x000fc8000f8210ff */
[----:B------:R-:W-:Y:S02]  /*18e0*/  LEA.HI.X R35, R24, UR5, R25, 0x2, P1 ;  /* 0x0000000518237c11 */ /* 0x000fe400088f1419 */
        /* <DEDUP_REMOVED lines=16> */
[----:B------:R-:W-:-:S04]  /*19f0*/  ISETP.GE.AND P1, PT, R39, UR6, PT ;  /* 0x0000000627007c0c */ /* 0x000fc8000bf26270 */
[----:B------:R-:W-:-:S13]  /*1a00*/  ISETP.GE.OR P6, PT, R87, R68, P1 ;  /* 0x000000445700720c */ /* 0x000fda0000fc6670 */
[----:B------:R-:W-:Y:S02]  /*1a10*/  @!P6 R2UR UR8, R90 ;  /* 0x000000005a08e2ca */ /* 0x000fe400000e0000 */
[----:B------:R-:W-:-:S13]  /*1a20*/  @!P6 R2UR UR9, R91 ;  /* 0x000000005b09e2ca */ /* 0x000fda00000e0000 */
[----:B------:R-:W2:Y:S01]  /*1a30*/  @!P6 LDG.E R39, desc[UR8][R26.64+0x1c] ;  /* 0x00001c081a27e981 */ /* 0x000ea2000c1e1900 */
[----:B------:R-:W-:Y:S02]  /*1a40*/  VIADD R93, R87, 0x1 ;  /* 0x00000001575d7836 */ /* 0x000fe40000000000 */
[----:B--2---:R-:W-:-:S05]  /*1a50*/  @!P6 FFMA R60, RZ, R39, R60 ;  /* 0x00000027ff3ce223 */ /* 0x004fca000000003c */
[----:B------:R1:W-:Y:S01]  /*1a60*/  @!P6 STG.E desc[UR8][R26.64+0x1c], R60 ;  /* 0x00001c3c1a00e986 */ /* 0x0003e2000c101908 */
[----:B------:R-:W-:-:S04]  /*1a70*/  ISETP.GE.AND P6, PT, R70, UR6, PT ;  /* 0x0000000646007c0c */ /* 0x000fc8000bfc6270 */
[----:B-1----:R-:W-:Y:S02]  /*1a80*/  P2R R60, PR, RZ, 0x40 ;  /* 0x00000040ff3c7803 */ /* 0x002fe40000000000 */
[----:B------:R-:W-:-:S13]  /*1a90*/  ISETP.GE.OR P6, PT, R93, R68, P6 ;  /* 0x000000445d00720c */ /* 0x000fda00037c6670 */
[----:B------:R-:W1:Y:S01]  /*1aa0*/  @!P6 LDC.64 R38, c[0x0][0x390] ;  /* 0x0000e400ff26eb82 */ /* 0x000e620000000a00 */
[----:B------:R-:W-:Y:S01]  /*1ab0*/  @!P6 R2UR UR8, R90 ;  /* 0x000000005a08e2ca */ /* 0x000fe200000e0000 */
[----:B------:R-:W-:Y:S01]  /*1ac0*/  @!P6 IMAD.IADD R62, R70, 0x1, R62 ;  /* 0x00000001463ee824 */ /* 0x000fe200078e023e */
[----:B------:R-:W-:-:S03]  /*1ad0*/  @!P6 R2UR UR9, R91 ;  /* 0x000000005b09e2ca */ /* 0x000fc600000e0000 */
[----:B-1----:R-:W-:-:S10]  /*1ae0*/  @!P6 IMAD.WIDE R38, R62, 0x4, R38 ;  /* 0x000000043e26e825 */ /* 0x002fd400078e0226 */
[----:B------:R-:W2:Y:S02]  /*1af0*/  @!P6 LDG.E R62, desc[UR8][R38.64] ;  /* 0x00000008263ee981 */ /* 0x000ea4000c1e1900 */
[----:B--2---:R-:W-:Y:S01]  /*1b00*/  @!P6 FFMA R62, RZ, R62, R71 ;  /* 0x0000003eff3ee223 */ /* 0x004fe20000000047 */
[----:B------:R-:W-:-:S04]  /*1b10*/  VIADD R71, R73, UR6 ;  /* 0x0000000649477c36 */ /* 0x000fc80008000000 */
[----:B------:R1:W-:Y:S01]  /*1b20*/  @!P6 STG.E desc[UR8][R38.64], R62 ;  /* 0x0000003e2600e986 */ /* 0x0003e2000c101908 */
[----:B------:R-:W-:-:S04]  /*1b30*/  IADD3 R27, P6, PT, R70, R71, RZ ;  /* 0x00000047461b7210 */ /* 0x000fc80007fde0ff */
[----:B------:R-:W-:Y:S02]  /*1b40*/  LEA.HI.X.SX32 R64, R71, RZ, 0x1, P6 ;  /* 0x000000ff47407211 */ /* 0x000fe400030f0eff */
[----:B------:R-:W-:-:S04]  /*1b50*/  LEA R26, P6, R27, UR4, 0x2 ;  /* 0x000000041b1a7c11 */ /* 0x000fc8000f8c10ff */
[----:B------:R-:W-:Y:S02]  /*1b60*/  LEA.HI.X R27, R27, UR5, R64, 0x2, P6 ;  /* 0x000000051b1b7c11 */ /* 0x000fe4000b0f1440 */
[----:B------:R-:W-:-:S04]  /*1b70*/  ISETP.NE.AND P6, PT, R80, RZ, PT ;  /* 0x000000ff5000720c */ /* 0x000fc80003fc5270 */
[----:B------:R-:W-:-:S13]  /*1b80*/  ISETP.GE.OR P6, PT, R93, R68, P6 ;  /* 0x000000445d00720c */ /* 0x000fda00037c6670 */
[----:B------:R-:W-:Y:S02]  /*1b90*/  @!P6 R2UR UR4, R90 ;  /* 0x000000005a04e2ca */ /* 0x000fe400000e0000 */
[----:B------:R-:W-:-:S13]  /*1ba0*/  @!P6 R2UR UR5, R91 ;  /* 0x000000005b05e2ca */ /* 0x000fda00000e0000 */
[----:B------:R-:W2:Y:S02]  /*1bb0*/  @!P6 LDG.E R64, desc[UR4][R36.64+0x4] ;  /* 0x000004042440e981 */ /* 0x000ea4000c1e1900 */
[----:B--2---:R-:W-:-:S05]  /*1bc0*/  @!P6 FFMA R64, RZ, R64, R58 ;  /* 0x00000040ff40e223 */ /* 0x004fca000000003a */
[----:B------:R-:W-:Y:S01]  /*1bd0*/  @!P6 STG.E desc[UR4][R36.64+0x4], R64 ;  /* 0x000004402400e986 */ /* 0x000fe2000c101904 */
[----:B------:R-:W-:-:S13]  /*1be0*/  ISETP.GE.OR P6, PT, R93, R68, P0 ;  /* 0x000000445d00720c */ /* 0x000fda00007c6670 */
[----:B------:R-:W-:Y:S02]  /*1bf0*/  @!P6 R2UR UR4, R90 ;  /* 0x000000005a04e2ca */ /* 0x000fe400000e0000 */
[----:B------:R-:W-:-:S13]  /*1c00*/  @!P6 R2UR UR5, R91 ;  /* 0x000000005b05e2ca */ /* 0x000fda00000e0000 */
[----:B-1----:R-:W2:Y:S02]  /*1c10*/  @!P6 LDG.E R38, desc[UR4][R36.64+0x8] ;  /* 0x000008042426e981 */ /* 0x002ea4000c1e1900 */
[----:B--2---:R-:W-:-:S05]  /*1c20*/  @!P6 FFMA R69, RZ, R38, R69 ;  /* 0x00000026ff45e223 */ /* 0x004fca0000000045 */
[----:B------:R1:W-:Y:S01]  /*1c30*/  @!P6 STG.E desc[UR4][R36.64+0x8], R69 ;  /* 0x000008452400e986 */ /* 0x0003e2000c101904 */
[----:B------:R-:W-:-:S13]  /*1c40*/  ISETP.GE.OR P6, PT, R93, R68, P5 ;  /* 0x000000445d00720c */ /* 0x000fda0002fc6670 */
[----:B------:R-:W-:Y:S02]  /*1c50*/  @!P6 R2UR UR4, R90 ;  /* 0x000000005a04e2ca */ /* 0x000fe400000e0000 */
[----:B------:R-:W-:-:S13]  /*1c60*/  @!P6 R2UR UR5, R91 ;  /* 0x000000005b05e2ca */ /* 0x000fda00000e0000 */
[----:B------:R-:W2:Y:S02]  /*1c70*/  @!P6 LDG.E R39, desc[UR4][R36.64+0xc] ;  /* 0x00000c042427e981 */ /* 0x000ea4000c1e1900 */
[----:B--2---:R-:W-:-:S05]  /*1c80*/  @!P6 FFMA R39, RZ, R39, R56 ;  /* 0x00000027ff27e223 */ /* 0x004fca0000000038 */
[----:B------:R2:W-:Y:S01]  /*1c90*/  @!P6 STG.E desc[UR4][R36.64+0xc], R39 ;  /* 0x00000c272400e986 */ /* 0x0005e2000c101904 */
[----:B------:R-:W-:-:S13]  /*1ca0*/  ISETP.GE.OR P6, PT, R93, R68, P4 ;  /* 0x000000445d00720c */ /* 0x000fda00027c6670 */
[----:B------:R-:W-:Y:S02]  /*1cb0*/  @!P6 R2UR UR4, R90 ;  /* 0x000000005a04e2ca */ /* 0x000fe400000e0000 */
[----:B------:R-:W-:-:S13]  /*1cc0*/  @!P6 R2UR UR5, R91 ;  /* 0x000000005b05e2ca */ /* 0x000fda00000e0000 */
[----:B------:R-:W3:Y:S02]  /*1cd0*/  @!P6 LDG.E R38, desc[UR4][R36.64+0x10] ;  /* 0x000010042426e981 */ /* 0x000ee4000c1e1900 */
[----:B---3--:R-:W-:-:S05]  /*1ce0*/  @!P6 FFMA R67, RZ, R38, R67 ;  /* 0x00000026ff43e223 */ /* 0x008fca0000000043 */
[----:B------:R-:W-:Y:S01]  /*1cf0*/  @!P6 STG.E desc[UR4][R36.64+0x10], R67 ;  /* 0x000010432400e986 */ /* 0x000fe2000c101904 */
[----:B------:R-:W-:-:S13]  /*1d00*/  ISETP.GE.OR P6, PT, R93, R68, P3 ;  /* 0x000000445d00720c */ /* 0x000fda0001fc6670 */
[----:B------:R-:W-:Y:S02]  /*1d10*/  @!P6 R2UR UR4, R90 ;  /* 0x000000005a04e2ca */ /* 0x000fe400000e0000 */
[----:B------:R-:W-:-:S13]  /*1d20*/  @!P6 R2UR UR5, R91 ;  /* 0x000000005b05e2ca */ /* 0x000fda00000e0000 */
[----:B-1----:R-:W3:Y:S02]  /*1d30*/  @!P6 LDG.E R69, desc[UR4][R36.64+0x14] ;  /* 0x000014042445e981 */ /* 0x002ee4000c1e1900 */
[----:B---3--:R-:W-:-:S05]  /*1d40*/  @!P6 FFMA R69, RZ, R69, R54 ;  /* 0x00000045ff45e223 */ /* 0x008fca0000000036 */
        /* <DEDUP_REMOVED lines=10> */
[----:B--2---:R-:W2:Y:S01]  /*1df0*/  @!P6 LDG.E R39, desc[UR4][R36.64+0x1c] ;  /* 0x00001c042427e981 */ /* 0x004ea2000c1e1900 */
[----:B-1----:R-:W-:Y:S02]  /*1e00*/  VIADD R69, R87, 0x2 ;  /* 0x0000000257457836 */ /* 0x002fe40000000000 */
[----:B--2---:R-:W-:-:S05]  /*1e10*/  @!P6 FFMA R67, RZ, R39, R52 ;  /* 0x00000027ff43e223 */ /* 0x004fca0000000034 */
[----:B------:R1:W-:Y:S01]  /*1e20*/  @!P6 STG.E desc[UR4][R36.64+0x1c], R67 ;  /* 0x00001c432400e986 */ /* 0x0003e2000c101904 */
[----:B------:R-:W-:-:S04]  /*1e30*/  ISETP.NE.AND P6, PT, R60, RZ, PT ;  /* 0x000000ff3c00720c */ /* 0x000fc80003fc5270 */
[----:B------:R-:W-:-:S13]  /*1e40*/  ISETP.GE.OR P6, PT, R69, R68, P6 ;  /* 0x000000444500720c */ /* 0x000fda00037c6670 */
[----:B------:R-:W2:Y:S01]  /*1e50*/  @!P6 LDC.64 R38, c[0x0][0x390] ;  /* 0x0000e400ff26eb82 */ /* 0x000ea20000000a00 */
[----:B------:R-:W-:Y:S01]  /*1e60*/  @!P6 R2UR UR4, R90 ;  /* 0x000000005a04e2ca */ /* 0x000fe200000e0000 */
[----:B------:R-:W-:Y:S01]  /*1e70*/  @!P6 IMAD.IADD R89, R70, 0x1, R89 ;  /* 0x000000014659e824 */ /* 0x000fe200078e0259 */
[----:B------:R-:W-:-:S03]  /*1e80*/  @!P6 R2UR UR5, R91 ;  /* 0x000000005b05e2ca */ /* 0x000fc600000e0000 */
[----:B--2---:R-:W-:-:S10]  /*1e90*/  @!P6 IMAD.WIDE R38, R89, 0x4, R38 ;  /* 0x000000045926e825 */ /* 0x004fd400078e0226 */
[----:B------:R-:W2:Y:S02]  /*1ea0*/  @!P6 LDG.E R52, desc[UR4][R38.64] ;  /* 0x000000042634e981 */ /* 0x000ea4000c1e1900 */
[----:B--2---:R-:W-:-:S05]  /*1eb0*/  @!P6 FFMA R63, RZ, R52, R63 ;  /* 0x00000034ff3fe223 */ /* 0x004fca000000003f */
[----:B------:R2:W-:Y:S01]  /*1ec0*/  @!P6 STG.E desc[UR4][R38.64], R63 ;  /* 0x0000003f2600e986 */ /* 0x0005e2000c101904 */
[----:B------:R-:W-:-:S04]  /*1ed0*/  ISETP.NE.AND P6, PT, R80, RZ, PT ;  /* 0x000000ff5000720c */ /* 0x000fc80003fc5270 */
[----:B------:R-:W-:-:S13]  /*1ee0*/  ISETP.GE.OR P6, PT, R69, R68, P6 ;  /* 0x000000444500720c */ /* 0x000fda00037c6670 */
[----:B------:R-:W-:Y:S02]  /*1ef0*/  @!P6 R2UR UR4, R90 ;  /* 0x000000005a04e2ca */ /* 0x000fe400000e0000 */
[----:B------:R-:W-:-:S13]  /*1f00*/  @!P6 R2UR UR5, R91 ;  /* 0x000000005b05e2ca */ /* 0x000fda00000e0000 */
[----:B-1----:R-:W3:Y:S02]  /*1f10*/  @!P6 LDG.E R36, desc[UR4][R34.64+0x4] ;  /* 0x000004042224e981 */ /* 0x002ee4000c1e1900 */
[----:B---3--:R-:W-:-:S05]  /*1f20*/  @!P6 FFMA R61, RZ, R36, R61 ;  /* 0x00000024ff3de223 */ /* 0x008fca000000003d */
[----:B------:R-:W-:Y:S01]  /*1f30*/  @!P6 STG.E desc[UR4][R34.64+0x4], R61 ;  /* 0x0000043d2200e986 */ /* 0x000fe2000c101904 */
        /* <DEDUP_REMOVED lines=9> */
[----:B------:R-:W3:Y:S02]  /*1fd0*/  @!P6 LDG.E R37, desc[UR4][R34.64+0xc] ;  /* 0x00000c042225e981 */ /* 0x000ee4000c1e1900 */
[----:B---3--:R-:W-:-:S05]  /*1fe0*/  @!P6 FFMA R37, RZ, R37, R50 ;  /* 0x00000025ff25e223 */ /* 0x008fca0000000032 */
[----:B------:R1:W-:Y:S01]  /*1ff0*/  @!P6 STG.E desc[UR4][R34.64+0xc], R37 ;  /* 0x00000c252200e986 */ /* 0x0003e2000c101904 */
        /* <DEDUP_REMOVED lines=9> */
[----:B--2---:R-:W2:Y:S02]  /*2090*/  @!P6 LDG.E R39, desc[UR4][R34.64+0x14] ;  /* 0x000014042227e981 */ /* 0x004ea4000c1e1900 */
[----:B--2---:R-:W-:-:S05]  /*20a0*/  @!P6 FFMA R39, RZ, R39, R48 ;  /* 0x00000027ff27e223 */ /* 0x004fca0000000030 */
[----:B------:R2:W-:Y:S01]  /*20b0*/  @!P6 STG.E desc[UR4][R34.64+0x14], R39 ;  /* 0x000014272200e986 */ /* 0x0005e2000c101904 */
[----:B------:R-:W-:-:S13]  /*20c0*/  ISETP.GE.OR P6, PT, R69, R68, P2 ;  /* 0x000000444500720c */ /* 0x000fda00017c6670 */
[----:B------:R-:W-:Y:S02]  /*20d0*/  @!P6 R2UR UR4, R90 ;  /* 0x000000005a04e2ca */ /* 0x000fe400000e0000 */
[----:B------:R-:W-:-:S13]  /*20e0*/  @!P6 R2UR UR5, R91 ;  /* 0x000000005b05e2ca */ /* 0x000fda00000e0000 */
[----:B------:R-:W4:Y:S02]  /*20f0*/  @!P6 LDG.E R36, desc[UR4][R34.64+0x18] ;  /* 0x000018042224e981 */ /* 0x000f24000c1e1900 */
[----:B----4-:R-:W-:-:S05]  /*2100*/  @!P6 FFMA R55, RZ, R36, R55 ;  /* 0x00000024ff37e223 */ /* 0x010fca0000000037 */
[----:B------:R-:W-:Y:S01]  /*2110*/  @!P6 STG.E desc[UR4][R34.64+0x18], R55 ;  /* 0x000018372200e986 */ /* 0x000fe2000c101904 */
[----:B------:R-:W-:-:S13]  /*2120*/  ISETP.GE.OR P6, PT, R69, R68, P1 ;  /* 0x000000444500720c */ /* 0x000fda0000fc6670 */
[----:B------:R-:W-:Y:S02]  /*2130*/  @!P6 R2UR UR4, R90 ;  /* 0x000000005a04e2ca */ /* 0x000fe400000e0000 */
[----:B------:R-:W-:-:S13]  /*2140*/  @!P6 R2UR UR5, R91 ;  /* 0x000000005b05e2ca */ /* 0x000fda00000e0000 */
[----:B-1----:R-:W2:Y:S01]  /*2150*/  @!P6 LDG.E R37, desc[UR4][R34.64+0x1c] ;  /* 0x00001c042225e981 */ /* 0x002ea2000c1e1900 */
[----:B---3--:R-:W-:Y:S02]  /*2160*/  VIADD R57, R87, 0x3 ;  /* 0x0000000357397836 */ /* 0x008fe40000000000 */
        /* <DEDUP_REMOVED lines=53> */
[----:B------:R-:W-:Y:S02]  /*24c0*/  VIADD R39, R87, 0x4 ;  /* 0x0000000457277836 */ /* 0x000fe40000000000 */
[----:B--2---:R-:W-:-:S05]  /*24d0*/  @!P6 FFMA R37, RZ, R37, R22 ;  /* 0x00000025ff25e223 */ /* 0x004fca0000000016 */
[----:B------:R2:W-:Y:S01]  /*24e0*/  @!P6 STG.E desc[UR4][R32.64+0x1c], R37 ;  /* 0x00001c252000e986 */ /* 0x0005e2000c101904 */
[----:B------:R-:W-:-:S04]  /*24f0*/  ISETP.NE.AND P6, PT, R60, RZ, PT ;  /* 0x000000ff3c00720c */ /* 0x000fc80003fc5270 */
[----:B------:R-:W-:-:S13]  /*2500*/  ISETP.GE.OR P6, PT, R39, R68, P6 ;  /* 0x000000442700720c */ /* 0x000fda00037c6670 */
[----:B-1----:R-:W1:Y:S01]  /*2510*/  @!P6 LDC.64 R34, c[0x0][0x390] ;  /* 0x0000e400ff22eb82 */ /* 0x002e620000000a00 */
[----:B------:R-:W-:Y:S01]  /*2520*/  @!P6 R2UR UR4, R90 ;  /* 0x000000005a04e2ca */ /* 0x000fe200000e0000 */
[----:B------:R-:W-:Y:S01]  /*2530*/  @!P6 IMAD.IADD R77, R70, 0x1, R77 ;  /* 0x00000001464de824 */ /* 0x000fe200078e024d */
[----:B------:R-:W-:-:S03]  /*2540*/  @!P6 R2UR UR5, R91 ;  /* 0x000000005b05e2ca */ /* 0x000fc600000e0000 */
[----:B-1----:R-:W-:-:S10]  /*2550*/  @!P6 IMAD.WIDE R34, R77, 0x4, R34 ;  /* 0x000000044d22e825 */ /* 0x002fd400078e0222 */
[----:B------:R-:W3:Y:S02]  /*2560*/  @!P6 LDG.E R22, desc[UR4][R34.64] ;  /* 0x000000042216e981 */ /* 0x000ee4000c1e1900 */
[----:B---3--:R-:W-:-:S05]  /*2570*/  @!P6 FFMA R45, RZ, R22, R45 ;  /* 0x00000016ff2de223 */ /* 0x008fca000000002d */
[----:B------:R1:W-:Y:S01]  /*2580*/  @!P6 STG.E desc[UR4][R34.64], R45 ;  /* 0x0000002d2200e986 */ /* 0x0003e2000c101904 */
[----:B------:R-:W-:-:S04]  /*2590*/  ISETP.NE.AND P6, PT, R80, RZ, PT ;  /* 0x000000ff5000720c */ /* 0x000fc80003fc5270 */
        /* <DEDUP_REMOVED lines=33> */
[----:B------:R-:W1:Y:S02]  /*27b0*/  @!P6 LDG.E R16, desc[UR4][R30.64+0x18] ;  /* 0x000018041e10e981 */ /* 0x000e64000c1e1900 */
[----:B-1----:R-:W-:-:S05]  /*27c0*/  @!P6 FFMA R35, RZ, R16, R23 ;  /* 0x00000010ff23e223 */ /* 0x002fca0000000017 */
[----:B------:R-:W-:Y:S01]  /*27d0*/  @!P6 STG.E desc[UR4][R30.64+0x18], R35 ;  /* 0x000018231e00e986 */ /* 0x000fe2000c101904 */
[----:B------:R-:W-:-:S13]  /*27e0*/  ISETP.GE.OR P6, PT, R39, R68, P1 ;  /* 0x000000442700720c */ /* 0x000fda0000fc6670 */
[----:B------:R-:W-:Y:S02]  /*27f0*/  @!P6 R2UR UR4, R90 ;  /* 0x000000005a04e2ca */ /* 0x000fe400000e0000 */
[----:B------:R-:W-:-:S13]  /*2800*/  @!P6 R2UR UR5, R91 ;  /* 0x000000005b05e2ca */ /* 0x000fda00000e0000 */
[----:B------:R-:W2:Y:S01]  /*2810*/  @!P6 LDG.E R23, desc[UR4][R30.64+0x1c] ;  /* 0x00001c041e17e981 */ /* 0x000ea2000c1e1900 */
[----:B------:R-:W-:Y:S02]  /*2820*/  VIADD R37, R87, 0x5 ;  /* 0x0000000557257836 */ /* 0x000fe40000000000 */
        /* <DEDUP_REMOVED lines=30> */
[----:B------:R-:W-:Y:S01]  /*2a10*/  @!P6 STG.E desc[UR4][R28.64+0xc], R21 ;  /* 0x00000c151c00e986 */ /* 0x000fe2000c101904 */
        /* <DEDUP_REMOVED lines=21> */
[----:B------:R-:W1:Y:S01]  /*2b70*/  @!P6 LDG.E R15, desc[UR4][R28.64+0x1c] ;  /* 0x00001c041c0fe981 */ /* 0x000e62000c1e1900 */
[----:B------:R-:W-:Y:S02]  /*2b80*/  VIADD R21, R87, 0x6 ;  /* 0x0000000657157836 */ /* 0x000fe40000000000 */
[----:B-1----:R-:W-:-:S05]  /*2b90*/  @!P6 FFMA R19, RZ, R15, R6 ;  /* 0x0000000fff13e223 */ /* 0x002fca0000000006 */
[----:B------:R-:W-:Y:S01]  /*2ba0*/  @!P6 STG.E desc[UR4][R28.64+0x1c], R19 ;  /* 0x00001c131c00e986 */ /* 0x000fe2000c101904 */
[----:B------:R-:W-:-:S04]  /*2bb0*/  ISETP.NE.AND P6, PT, R60, RZ, PT ;  /* 0x000000ff3c00720c */ /* 0x000fc80003fc5270 */
[----:B------:R-:W-:-:S13]  /*2bc0*/  ISETP.GE.OR P6, PT, R21, R68, P6 ;  /* 0x000000441500720c */ /* 0x000fda00037c6670 */
[----:B------:R-:W1:Y:S01]  /*2bd0*/  @!P6 LDC.64 R14, c[0x0][0x390] ;  /* 0x0000e400ff0eeb82 */ /* 0x000e620000000a00 */
[----:B------:R-:W-:Y:S01]  /*2be0*/  @!P6 R2UR UR4, R90 ;  /* 0x000000005a04e2ca */ /* 0x000fe200000e0000 */
[----:B------:R-:W-:Y:S01]  /*2bf0*/  @!P6 IMAD.IADD R73, R70, 0x1, R73 ;  /* 0x000000014649e824 */ /* 0x000fe200078e0249 */
[----:B------:R-:W-:-:S03]  /*2c00*/  @!P6 R2UR UR5, R91 ;  /* 0x000000005b05e2ca */ /* 0x000fc600000e0000 */
[----:B-1----:R-:W-:-:S10]  /*2c10*/  @!P6 IMAD.WIDE R14, R73, 0x4, R14 ;  /* 0x00000004490ee825 */ /* 0x002fd400078e020e */
[----:B------:R-:W2:Y:S02]  /*2c20*/  @!P6 LDG.E R6, desc[UR4][R14.64] ;  /* 0x000000040e06e981 */ /* 0x000ea4000c1e1900 */
[----:B--2---:R-:W-:-:S05]  /*2c30*/  @!P6 FFMA R13, RZ, R6, R13 ;  /* 0x00000006ff0de223 */ /* 0x004fca000000000d */
[----:B------:R1:W-:Y:S01]  /*2c40*/  @!P6 STG.E desc[UR4][R14.64], R13 ;  /* 0x0000000d0e00e986 */ /* 0x0003e2000c101904 */
        /* <DEDUP_REMOVED lines=51> */
[----:B------:R-:W2:Y:S01]  /*2f80*/  @!P6 LDG.E R0, desc[UR4][R4.64] ;  /* 0x000000040400e981 */ /* 0x000ea2000c1e1900 */
[CC--:B------:R-:W-:Y:S02]  /*2f90*/  ISETP.GE.OR P0, PT, R87.reuse, R68.reuse, P0 ;  /* 0x000000445700720c */ /* 0x0c0fe40000706670 */
[CC--:B------:R-:W-:Y:S02]  /*2fa0*/  ISETP.GE.OR P5, PT, R87.reuse, R68.reuse, P5 ;  /* 0x000000445700720c */ /* 0x0c0fe40002fa6670 */
[CC--:B------:R-:W-:Y:S02]  /*2fb0*/  ISETP.GE.OR P4, PT, R87.reuse, R68.reuse, P4 ;  /* 0x000000445700720c */ /* 0x0c0fe40002786670 */
[----:B------:R-:W-:-:S07]  /*2fc0*/  ISETP.GE.OR P3, PT, R87, R68, P3 ;  /* 0x000000445700720c */ /* 0x000fce0001f66670 */
[C---:B------:R-:W-:Y:S02]  /*2fd0*/  @!P0 R2UR UR6, R90.reuse ;  /* 0x000000005a0682ca */ /* 0x040fe400000e0000 */
[C---:B------:R-:W-:Y:S02]  /*2fe0*/  @!P0 R2UR UR7, R91.reuse ;  /* 0x000000005b0782ca */ /* 0x040fe400000e0000 */
[C---:B------:R-:W-:Y:S02]  /*2ff0*/  @!P5 R2UR UR8, R90.reuse ;  /* 0x000000005a08d2ca */ /* 0x040fe400000e0000 */
[C---:B------:R-:W-:Y:S02]  /*3000*/  @!P5 R2UR UR9, R91.reuse ;  /* 0x000000005b09d2ca */ /* 0x040fe400000e0000 */
[----:B------:R-:W-:Y:S02]  /*3010*/  @!P4 R2UR UR10, R90 ;  /* 0x000000005a0ac2ca */ /* 0x000fe400000e0000 */
[----:B------:R-:W-:-:S02]  /*3020*/  @!P4 R2UR UR11, R91 ;  /* 0x000000005b0bc2ca */ /* 0x000fc400000e0000 */
[----:B------:R-:W-:Y:S02]  /*3030*/  @!P3 R2UR UR12, R90 ;  /* 0x000000005a0cb2ca */ /* 0x000fe400000e0000 */
[----:B------:R-:W-:Y:S01]  /*3040*/  @!P3 R2UR UR13, R91 ;  /* 0x000000005b0db2ca */ /* 0x000fe200000e0000 */
[----:B--2---:R-:W-:-:S05]  /*3050*/  @!P6 FFMA R3, RZ, R0, R3 ;  /* 0x00000000ff03e223 */ /* 0x004fca0000000003 */
[----:B------:R1:W-:Y:S01]  /*3060*/  @!P6 STG.E desc[UR4][R4.64], R3 ;  /* 0x000000030400e986 */ /* 0x0003e2000c101904 */
[----:B------:R-:W-:-:S03]  /*3070*/  ISETP.NE.AND P6, PT, R80, RZ, PT ;  /* 0x000000ff5000720c */ /* 0x000fc60003fc5270 */
[----:B------:R-:W2:Y:S01]  /*3080*/  @!P0 LDG.E R0, desc[UR6][R26.64+0x8] ;  /* 0x000008061a008981 */ /* 0x000ea2000c1e1900 */
[----:B------:R-:W-:-:S03]  /*3090*/  ISETP.GE.OR P6, PT, R87, R68, P6 ;  /* 0x000000445700720c */ /* 0x000fc600037c6670 */
[----:B------:R-:W3:Y:S04]  /*30a0*/  @!P4 LDG.E R2, desc[UR10][R26.64+0x10] ;  /* 0x0000100a1a02c981 */ /* 0x000ee8000c1e1900 */
[----:B-1----:R-:W4:Y:S04]  /*30b0*/  @!P5 LDG.E R5, desc[UR8][R26.64+0xc] ;  /* 0x00000c081a05d981 */ /* 0x002f28000c1e1900 */
[----:B------:R-:W5:Y:S02]  /*30c0*/  @!P3 LDG.E R7, desc[UR12][R26.64+0x14] ;  /* 0x0000140c1a07b981 */ /* 0x000f64000c1e1900 */
[----:B------:R-:W-:-:S02]  /*30d0*/  @!P6 R2UR UR4, R90 ;  /* 0x000000005a04e2ca */ /* 0x000fc400000e0000 */
[----:B------:R-:W-:-:S13]  /*30e0*/  @!P6 R2UR UR5, R91 ;  /* 0x000000005b05e2ca */ /* 0x000fda00000e0000 */
[----:B------:R-:W5:Y:S01]  /*30f0*/  @!P6 LDG.E R3, desc[UR4][R26.64+0x4] ;  /* 0x000004041a03e981 */ /* 0x000f62000c1e1900 */
[CC--:B------:R-:W-:Y:S01]  /*3100*/  ISETP.GE.OR P2, PT, R87.reuse, R68.reuse, P2 ;  /* 0x000000445700720c */ /* 0x0c0fe20001746670 */
[----:B------:R-:W-:Y:S01]  /*3110*/  BSSY.RECONVERGENT B0, `(.L_x_9) ;  /* 0x0000012000007945 */ /* 0x000fe20003800200 */
[----:B------:R-:W-:Y:S01]  /*3120*/  ISETP.GE.OR P1, PT, R87, R68, P1 ;  /* 0x000000445700720c */ /* 0x000fe20000f26670 */
[----:B--2---:R-:W-:Y:S01]  /*3130*/  @!P0 FFMA R81, RZ, R0, R81 ;  /* 0x00000000ff518223 */ /* 0x004fe20000000051 */
[----:B---3--:R-:W-:Y:S01]  /*3140*/  @!P4 FFMA R83, RZ, R2, R83 ;  /* 0x00000002ff53c223 */ /* 0x008fe20000000053 */
[----:B----4-:R-:W-:Y:S01]  /*3150*/  @!P5 FFMA R5, RZ, R5, R74 ;  /* 0x00000005ff05d223 */ /* 0x010fe2000000004a */
[----:B-----5:R-:W-:Y:S02]  /*3160*/  @!P3 FFMA R7, RZ, R7, R76 ;  /* 0x00000007ff07b223 */ /* 0x020fe4000000004c */
[----:B------:R1:W-:Y:S04]  /*3170*/  @!P0 STG.E desc[UR6][R26.64+0x8], R81 ;  /* 0x000008511a008986 */ /* 0x0003e8000c101906 */
[----:B------:R1:W-:Y:S04]  /*3180*/  @!P5 STG.E desc[UR8][R26.64+0xc], R5 ;  /* 0x00000c051a00d986 */ /* 0x0003e8000c101908 */
[----:B------:R1:W-:Y:S01]  /*3190*/  @!P4 STG.E desc[UR10][R26.64+0x10], R83 ;  /* 0x000010531a00c986 */ /* 0x0003e2000c10190a */
[----:B------:R-:W-:-:S03]  /*31a0*/  @!P6 FFMA R3, RZ, R3, R72 ;  /* 0x00000003ff03e223 */ /* 0x000fc60000000048 */
[----:B------:R1:W-:Y:S04]  /*31b0*/  @!P3 STG.E desc[UR12][R26.64+0x14], R7 ;  /* 0x000014071a00b986 */ /* 0x0003e8000c10190c */
[----:B------:R1:W-:Y:S01]  /*31c0*/  @!P6 STG.E desc[UR4][R26.64+0x4], R3 ;  /* 0x000004031a00e986 */ /* 0x0003e2000c101904 */
[----:B------:R-:W-:Y:S05]  /*31d0*/  @P2 BRA `(.L_x_10) ;  /* 0x0000000000142947 */ /* 0x000fea0003800000 */
[----:B------:R-:W-:Y:S02]  /*31e0*/  R2UR UR4, R90 ;  /* 0x000000005a0472ca */ /* 0x000fe400000e0000 */
[----:B------:R-:W-:-:S13]  /*31f0*/  R2UR UR5, R91 ;  /* 0x000000005b0572ca */ /* 0x000fda00000e0000 */
[----:B------:R-:W2:Y:S02]  /*3200*/  LDG.E R0, desc[UR4][R26.64+0x18] ;  /* 0x000018041a007981 */ /* 0x000ea4000c1e1900 */
[----:B--2---:R-:W-:-:S05]  /*3210*/  FFMA R85, RZ, R0, R85 ;  /* 0x00000000ff557223 */ /* 0x004fca0000000055 */
[----:B------:R2:W-:Y:S02]  /*3220*/  STG.E desc[UR4][R26.64+0x18], R85 ;  /* 0x000018551a007986 */ /* 0x0005e4000c101904 */
.L_x_10:
[----:B------:R-:W-:Y:S05]  /*3230*/  BSYNC.RECONVERGENT B0 ;  /* 0x0000000000007941 */ /* 0x000fea0003800200 */
.L_x_9:
[----:B------:R-:W-:Y:S05]  /*3240*/  @P1 EXIT ;  /* 0x000000000000194d */ /* 0x000fea0003800000 */
[----:B------:R-:W-:Y:S02]  /*3250*/  R2UR UR4, R90 ;  /* 0x000000005a0472ca */ /* 0x000fe400000e0000 */
[----:B------:R-:W-:-:S13]  /*3260*/  R2UR UR5, R91 ;  /* 0x000000005b0572ca */ /* 0x000fda00000e0000 */
[----:B-1----:R-:W3:Y:S02]  /*3270*/  LDG.E R3, desc[UR4][R26.64+0x1c] ;  /* 0x00001c041a037981 */ /* 0x002ee4000c1e1900 */
[----:B---3--:R-:W-:-:S05]  /*3280*/  FFMA R3, RZ, R3, R78 ;  /* 0x00000003ff037223 */ /* 0x008fca000000004e */
[----:B------:R-:W-:Y:S01]  /*3290*/  STG.E desc[UR4][R26.64+0x1c], R3 ;  /* 0x00001c031a007986 */ /* 0x000fe2000c101904 */
[----:B------:R-:W-:Y:S05]  /*32a0*/  EXIT ;  /* 0x000000000000794d */ /* 0x000fea0003800000 */
.L_x_11:
[----:B------:R-:W-:-:S00]  /*32b0*/  BRA `(.L_x_11) ;  /* 0xfffffffc00fc7947 */ /* 0x000fc0000383ffff */
[----:B------:R-:W-:-:S00]  /*32c0*/  NOP ;  /* 0x0000000000007918 */ /* 0x000fc00000000000 */
        /* <DEDUP_REMOVED lines=11> */
.L_x_12:


//--------------------- .nv.global.init           --------------------------
	.section	.nv.global.init,"aw",@progbits
.nv.global.init:
	.type		$str$3,@object
	.size		$str$3,($str$2 - $str$3)
$str$3:
        /*0000*/ 	.byte	0x63, 0x6f, 0x6c, 0x73, 0x41, 0x20, 0x25, 0x20, 0x34, 0x20, 0x3d, 0x3d, 0x20, 0x30, 0x00
	.type		$str$2,@object
	.size		$str$2,($str - $str$2)
$str$2:
        /*000f*/ 	.byte	0x63, 0x6f, 0x6c, 0x73, 0x43, 0x20, 0x25, 0x20, 0x34, 0x20, 0x3d, 0x3d, 0x20, 0x30, 0x00
	.type		$str,@object
	.size		$str,($str$1 - $str)
$str:
        /*001e*/ 	.byte	0x72, 0x6f, 0x77, 0x73, 0x43, 0x20, 0x25, 0x20, 0x34, 0x20, 0x3d, 0x3d, 0x20, 0x30, 0x00
	.type		$str$1,@object
	.size		$str$1,(__unnamed_1 - $str$1)
$str$1:
        /*002d*/ 	.byte	0x2f, 0x74, 0x6d, 0x70, 0x2f, 0x73, 0x61, 0x73, 0x73, 0x5f, 0x63, 0x75, 0x5f, 0x31, 0x7a, 0x35
        /*003d*/ 	.byte	0x65, 0x78, 0x77, 0x39, 0x67, 0x2f, 0x6b, 0x2e, 0x63, 0x75, 0x00
	.type		__unnamed_1,@object
	.size		__unnamed_1,(.L_0 - __unnamed_1)
__unnamed_1:
        /*0048*/ 	.byte	0x76, 0x6f, 0x69, 0x64, 0x20, 0x6d, 0x61, 0x74, 0x72, 0x69, 0x78, 0x4d, 0x75, 0x6c, 0x74, 0x69
        /*0058*/ 	.byte	0x70, 0x6c, 0x79, 0x43, 0x6f, 0x61, 0x72, 0x73, 0x65, 0x32, 0x64, 0x56, 0x65, 0x63, 0x74, 0x6f
        /*0068*/ 	.byte	0x72, 0x69, 0x7a, 0x65, 0x64, 0x28, 0x66, 0x6c, 0x6f, 0x61, 0x74, 0x20, 0x2a, 0x2c, 0x20, 0x66
        /*0078*/ 	.byte	0x6c, 0x6f, 0x61, 0x74, 0x20, 0x2a, 0x2c, 0x20, 0x66, 0x6c, 0x6f, 0x61, 0x74, 0x20, 0x2a, 0x2c
        /*0088*/ 	.byte	0x20, 0x69, 0x6e, 0x74, 0x2c, 0x20, 0x69, 0x6e, 0x74, 0x2c, 0x20, 0x69, 0x6e, 0x74, 0x29, 0x00
.L_0:


//--------------------- .nv.shared._Z32matrixMultiplyCoarse2dVectorizedPfS_S_iii --------------------------
	.section	.nv.shared._Z32matrixMultiplyCoarse2dVectorizedPfS_S_iii,"aw",@nobits
	.sectionflags	@""
	.align	4
.nv.shared._Z32matrixMultiplyCoarse2dVectorizedPfS_S_iii:
	.zero		17408


//--------------------- .nv.shared.reserved.0     --------------------------
	.section	.nv.shared.reserved.0,"aw",@nobits
	.weak		__nv_reservedSMEM_offset_0_alias
	.size		__nv_reservedSMEM_offset_0_alias, 0, 64
	.other		__nv_reservedSMEM_offset_0_alias,@"STO_CUDA_RESERVED_SHARED STV_DEFAULT"
__nv_reservedSMEM_offset_0_alias:
	.zero		0
	.zero		64


//--------------------- .nv.constant0._Z32matrixMultiplyCoarse2dVectorizedPfS_S_iii --------------------------
	.section	.nv.constant0._Z32matrixMultiplyCoarse2dVectorizedPfS_S_iii,"a",@progbits
	.sectionflags	@""
	.align	4
.nv.constant0._Z32matrixMultiplyCoarse2dVectorizedPfS_S_iii:
	.zero		932


//--------------------- SYMBOLS --------------------------

	.type		.nv.reservedSmem.offset0,@object
	.size		.nv.reservedSmem.offset0,0x4
	.type		.nv.reservedSmem.cap,@object
	.size		.nv.reservedSmem.cap,0x4
	.type		__assertfail,@function
